//
// Generated by NVIDIA NVVM Compiler
//
// Compiler Build ID: CL-36424714
// Cuda compilation tools, release 13.0, V13.0.88
// Based on NVVM 20.0.0
//

.version 9.0
.target sm_100
.address_size 64

	// .globl	genTerrain
.const .align 4 .f32 PI = 0f40490FEB;
.const .align 4 .f32 E = 0f402DF854;
.const .align 4 .f32 HALF_C = 0f3C8EFA41;
.const .align 4 .f32 sqrt2 = 0f3FB504F3;
.const .align 4 .f32 sqrt3 = 0f3FDDB3D7;
.const .align 4 .u32 SAND;
.const .align 4 .u32 DIRT = 1;
.const .align 4 .u32 OCEAN = 2;
.const .align 4 .u32 GRASS = 3;
.const .align 4 .u32 STONE = 4;
.const .align 4 .u32 ICE = 5;
.const .align 4 .u32 FOREST = 6;
.const .align 4 .u32 LAKE = 7;
.global .align 4 .b8 __cudart_i2opi_f[24] = {65, 144, 67, 60, 153, 149, 98, 219, 192, 221, 52, 245, 209, 87, 39, 252, 41, 21, 68, 78, 110, 131, 249, 162};

.visible .entry genTerrain(
	.param .u64 .ptr .align 1 genTerrain_param_0,
	.param .u64 .ptr .align 1 genTerrain_param_1,
	.param .u64 .ptr .align 1 genTerrain_param_2
)
{
	.local .align 4 .b8 	__local_depot0[28];
	.reg .b64 	%SP;
	.reg .b64 	%SPL;
	.reg .pred 	%p<146>;
	.reg .b32 	%r<672>;
	.reg .b32 	%f<487>;
	.reg .b64 	%rd<311>;
	.reg .b64 	%fd<34>;

	mov.u64 	%SPL, __local_depot0;
	ld.param.u64 	%rd116, [genTerrain_param_0];
	cvta.to.global.u64 	%rd117, %rd116;
	add.u64 	%rd1, %SPL, 0;
	mov.u32 	%r223, %tid.x;
	mov.u32 	%r224, %tid.y;
	mov.u32 	%r225, %ntid.x;
	mov.u32 	%r226, %tid.z;
	mov.u32 	%r227, %ntid.y;
	mov.u32 	%r228, %ctaid.x;
	mov.u32 	%r229, %ctaid.y;
	mov.u32 	%r230, %nctaid.x;
	mov.u32 	%r231, %ctaid.z;
	mov.u32 	%r232, %nctaid.y;
	mad.lo.s32 	%r233, %r232, %r231, %r229;
	mad.lo.s32 	%r234, %r233, %r230, %r228;
	mul.lo.s32 	%r235, %r225, %r227;
	mov.u32 	%r236, %ntid.z;
	mul.lo.s32 	%r237, %r235, %r236;
	mad.lo.s32 	%r238, %r227, %r226, %r224;
	mad.lo.s32 	%r239, %r238, %r225, %r223;
	mad.lo.s32 	%r1, %r237, %r234, %r239;
	ld.global.u32 	%r2, [%rd117];
	ld.global.u32 	%r3, [%rd117+4];
	mul.lo.s32 	%r240, %r3, %r2;
	ld.global.u32 	%r241, [%rd117+8];
	mul.lo.s32 	%r242, %r240, %r241;
	setp.ge.s32 	%p1, %r1, %r242;
	@%p1 bra 	$L__BB0_142;
	div.s32 	%r243, %r1, %r2;
	mul.lo.s32 	%r244, %r243, %r2;
	sub.s32 	%r4, %r1, %r244;
	rem.s32 	%r5, %r243, %r3;
	cvt.rn.f32.u32 	%f1, %r4;
	cvt.rn.f32.u32 	%f2, %r5;
	cvt.rzi.s32.f32 	%r6, %f1;
	cvt.rzi.s32.f32 	%r7, %f2;
	cvt.rn.f32.s32 	%f3, %r6;
	sub.f32 	%f4, %f1, %f3;
	cvt.rn.f32.s32 	%f5, %r7;
	sub.f32 	%f6, %f2, %f5;
	mul.f32 	%f7, %f3, 0f46AB6C00;
	mul.f32 	%f8, %f5, 0f48274F00;
	add.f32 	%f119, %f7, %f8;
	add.f32 	%f9, %f119, 0f460B4000;
	mul.f32 	%f120, %f9, 0f3F22F983;
	cvt.rni.s32.f32 	%r610, %f120;
	cvt.rn.f32.s32 	%f121, %r610;
	fma.rn.f32 	%f122, %f121, 0fBFC90FDA, %f9;
	fma.rn.f32 	%f123, %f121, 0fB3A22168, %f122;
	fma.rn.f32 	%f470, %f121, 0fA7C234C5, %f123;
	abs.f32 	%f11, %f9;
	setp.ltu.f32 	%p2, %f11, 0f47CE4780;
	@%p2 bra 	$L__BB0_9;
	setp.neu.f32 	%p3, %f11, 0f7F800000;
	@%p3 bra 	$L__BB0_4;
	mov.f32 	%f126, 0f00000000;
	mul.rn.f32 	%f470, %f9, %f126;
	mov.b32 	%r610, 0;
	bra.uni 	$L__BB0_9;
$L__BB0_4:
	mov.b32 	%r9, %f9;
	shl.b32 	%r246, %r9, 8;
	or.b32  	%r10, %r246, -2147483648;
	mov.b64 	%rd265, 0;
	mov.b32 	%r607, 0;
	mov.u64 	%rd263, __cudart_i2opi_f;
	mov.u64 	%rd264, %rd1;
$L__BB0_5:
	.pragma "nounroll";
	ld.global.nc.u32 	%r247, [%rd263];
	mad.wide.u32 	%rd121, %r247, %r10, %rd265;
	shr.u64 	%rd265, %rd121, 32;
	st.local.u32 	[%rd264], %rd121;
	add.s32 	%r607, %r607, 1;
	add.s64 	%rd264, %rd264, 4;
	add.s64 	%rd263, %rd263, 4;
	setp.ne.s32 	%p4, %r607, 6;
	@%p4 bra 	$L__BB0_5;
	shr.u32 	%r248, %r9, 23;
	st.local.u32 	[%rd1+24], %rd265;
	and.b32  	%r13, %r248, 31;
	and.b32  	%r249, %r248, 224;
	add.s32 	%r250, %r249, -128;
	shr.u32 	%r251, %r250, 5;
	mul.wide.u32 	%rd122, %r251, 4;
	sub.s64 	%rd8, %rd1, %rd122;
	ld.local.u32 	%r608, [%rd8+24];
	ld.local.u32 	%r609, [%rd8+20];
	setp.eq.s32 	%p5, %r13, 0;
	@%p5 bra 	$L__BB0_8;
	shf.l.wrap.b32 	%r608, %r609, %r608, %r13;
	ld.local.u32 	%r252, [%rd8+16];
	shf.l.wrap.b32 	%r609, %r252, %r609, %r13;
$L__BB0_8:
	shr.u32 	%r253, %r608, 30;
	shf.l.wrap.b32 	%r254, %r609, %r608, 2;
	shl.b32 	%r255, %r609, 2;
	shr.u32 	%r256, %r254, 31;
	add.s32 	%r257, %r256, %r253;
	neg.s32 	%r258, %r257;
	setp.lt.s32 	%p6, %r9, 0;
	selp.b32 	%r610, %r258, %r257, %p6;
	xor.b32  	%r259, %r254, %r9;
	shr.s32 	%r260, %r254, 31;
	xor.b32  	%r261, %r260, %r254;
	xor.b32  	%r262, %r260, %r255;
	cvt.u64.u32 	%rd123, %r261;
	shl.b64 	%rd124, %rd123, 32;
	cvt.u64.u32 	%rd125, %r262;
	or.b64  	%rd126, %rd124, %rd125;
	cvt.rn.f64.s64 	%fd2, %rd126;
	mul.f64 	%fd3, %fd2, 0d3BF921FB54442D19;
	cvt.rn.f32.f64 	%f124, %fd3;
	neg.f32 	%f125, %f124;
	setp.lt.s32 	%p7, %r259, 0;
	selp.f32 	%f470, %f125, %f124, %p7;
$L__BB0_9:
	mul.rn.f32 	%f127, %f470, %f470;
	and.b32  	%r264, %r610, 1;
	setp.eq.b32 	%p8, %r264, 1;
	selp.f32 	%f128, 0f3F800000, %f470, %p8;
	fma.rn.f32 	%f129, %f127, %f128, 0f00000000;
	fma.rn.f32 	%f130, %f127, 0f37CBAC00, 0fBAB607ED;
	selp.f32 	%f131, %f130, 0fB94D4153, %p8;
	selp.f32 	%f132, 0f3D2AAABB, 0f3C0885E4, %p8;
	fma.rn.f32 	%f133, %f131, %f127, %f132;
	selp.f32 	%f134, 0fBEFFFFFF, 0fBE2AAAA8, %p8;
	fma.rn.f32 	%f135, %f133, %f127, %f134;
	fma.rn.f32 	%f136, %f135, %f129, %f128;
	and.b32  	%r265, %r610, 2;
	setp.eq.s32 	%p9, %r265, 0;
	mov.f32 	%f137, 0f00000000;
	sub.f32 	%f138, %f137, %f136;
	selp.f32 	%f15, %f136, %f138, %p9;
	mul.f32 	%f16, %f3, 0f46B4EA00;
	mul.f32 	%f139, %f16, %f5;
	fma.rn.f32 	%f17, %f139, 0f4854BA00, 0f46187800;
	mul.f32 	%f140, %f17, 0f3F22F983;
	cvt.rni.s32.f32 	%r614, %f140;
	cvt.rn.f32.s32 	%f141, %r614;
	fma.rn.f32 	%f142, %f141, 0fBFC90FDA, %f17;
	fma.rn.f32 	%f143, %f141, 0fB3A22168, %f142;
	fma.rn.f32 	%f471, %f141, 0fA7C234C5, %f143;
	abs.f32 	%f19, %f17;
	setp.ltu.f32 	%p10, %f19, 0f47CE4780;
	@%p10 bra 	$L__BB0_17;
	setp.neu.f32 	%p11, %f19, 0f7F800000;
	@%p11 bra 	$L__BB0_12;
	mov.f32 	%f146, 0f00000000;
	mul.rn.f32 	%f471, %f17, %f146;
	mov.b32 	%r614, 0;
	bra.uni 	$L__BB0_17;
$L__BB0_12:
	mov.b32 	%r23, %f17;
	shl.b32 	%r267, %r23, 8;
	or.b32  	%r24, %r267, -2147483648;
	mov.b64 	%rd268, 0;
	mov.b32 	%r611, 0;
	mov.u64 	%rd266, __cudart_i2opi_f;
	mov.u64 	%rd267, %rd1;
$L__BB0_13:
	.pragma "nounroll";
	ld.global.nc.u32 	%r268, [%rd266];
	mad.wide.u32 	%rd129, %r268, %r24, %rd268;
	shr.u64 	%rd268, %rd129, 32;
	st.local.u32 	[%rd267], %rd129;
	add.s32 	%r611, %r611, 1;
	add.s64 	%rd267, %rd267, 4;
	add.s64 	%rd266, %rd266, 4;
	setp.ne.s32 	%p12, %r611, 6;
	@%p12 bra 	$L__BB0_13;
	shr.u32 	%r269, %r23, 23;
	st.local.u32 	[%rd1+24], %rd268;
	and.b32  	%r27, %r269, 31;
	and.b32  	%r270, %r269, 224;
	add.s32 	%r271, %r270, -128;
	shr.u32 	%r272, %r271, 5;
	mul.wide.u32 	%rd130, %r272, 4;
	sub.s64 	%rd15, %rd1, %rd130;
	ld.local.u32 	%r612, [%rd15+24];
	ld.local.u32 	%r613, [%rd15+20];
	setp.eq.s32 	%p13, %r27, 0;
	@%p13 bra 	$L__BB0_16;
	shf.l.wrap.b32 	%r612, %r613, %r612, %r27;
	ld.local.u32 	%r273, [%rd15+16];
	shf.l.wrap.b32 	%r613, %r273, %r613, %r27;
$L__BB0_16:
	shr.u32 	%r274, %r612, 30;
	shf.l.wrap.b32 	%r275, %r613, %r612, 2;
	shl.b32 	%r276, %r613, 2;
	shr.u32 	%r277, %r275, 31;
	add.s32 	%r278, %r277, %r274;
	neg.s32 	%r279, %r278;
	setp.lt.s32 	%p14, %r23, 0;
	selp.b32 	%r614, %r279, %r278, %p14;
	xor.b32  	%r280, %r275, %r23;
	shr.s32 	%r281, %r275, 31;
	xor.b32  	%r282, %r281, %r275;
	xor.b32  	%r283, %r281, %r276;
	cvt.u64.u32 	%rd131, %r282;
	shl.b64 	%rd132, %rd131, 32;
	cvt.u64.u32 	%rd133, %r283;
	or.b64  	%rd134, %rd132, %rd133;
	cvt.rn.f64.s64 	%fd4, %rd134;
	mul.f64 	%fd5, %fd4, 0d3BF921FB54442D19;
	cvt.rn.f32.f64 	%f144, %fd5;
	neg.f32 	%f145, %f144;
	setp.lt.s32 	%p15, %r280, 0;
	selp.f32 	%f471, %f145, %f144, %p15;
$L__BB0_17:
	add.s32 	%r285, %r614, 1;
	mul.rn.f32 	%f147, %f471, %f471;
	and.b32  	%r286, %r614, 1;
	setp.eq.b32 	%p16, %r286, 1;
	selp.f32 	%f148, %f471, 0f3F800000, %p16;
	fma.rn.f32 	%f149, %f147, %f148, 0f00000000;
	fma.rn.f32 	%f150, %f147, 0f37CBAC00, 0fBAB607ED;
	selp.f32 	%f151, 0fB94D4153, %f150, %p16;
	selp.f32 	%f152, 0f3C0885E4, 0f3D2AAABB, %p16;
	fma.rn.f32 	%f153, %f151, %f147, %f152;
	selp.f32 	%f154, 0fBE2AAAA8, 0fBEFFFFFF, %p16;
	fma.rn.f32 	%f155, %f153, %f147, %f154;
	fma.rn.f32 	%f156, %f155, %f149, %f148;
	and.b32  	%r287, %r285, 2;
	setp.eq.s32 	%p17, %r287, 0;
	mov.f32 	%f157, 0f00000000;
	sub.f32 	%f158, %f157, %f156;
	selp.f32 	%f159, %f156, %f158, %p17;
	mul.f32 	%f160, %f15, 0f45368000;
	mul.f32 	%f23, %f160, %f159;
	mul.f32 	%f161, %f23, 0f3F22F983;
	cvt.rni.s32.f32 	%r622, %f161;
	cvt.rn.f32.s32 	%f162, %r622;
	fma.rn.f32 	%f163, %f162, 0fBFC90FDA, %f23;
	fma.rn.f32 	%f164, %f162, 0fB3A22168, %f163;
	fma.rn.f32 	%f473, %f162, 0fA7C234C5, %f164;
	abs.f32 	%f25, %f23;
	setp.ltu.f32 	%p18, %f25, 0f47CE4780;
	mov.u32 	%r618, %r622;
	mov.f32 	%f472, %f473;
	@%p18 bra 	$L__BB0_25;
	setp.neu.f32 	%p19, %f25, 0f7F800000;
	@%p19 bra 	$L__BB0_20;
	mov.f32 	%f167, 0f00000000;
	mul.rn.f32 	%f472, %f23, %f167;
	mov.b32 	%r618, 0;
	bra.uni 	$L__BB0_25;
$L__BB0_20:
	mov.b32 	%r37, %f23;
	mov.b64 	%rd271, 0;
	mov.b32 	%r615, 0;
	mov.u64 	%rd269, __cudart_i2opi_f;
	shl.b32 	%r290, %r37, 8;
	or.b32  	%r291, %r290, -2147483648;
	mov.u64 	%rd270, %rd1;
$L__BB0_21:
	.pragma "nounroll";
	ld.global.nc.u32 	%r289, [%rd269];
	mad.wide.u32 	%rd137, %r289, %r291, %rd271;
	shr.u64 	%rd271, %rd137, 32;
	st.local.u32 	[%rd270], %rd137;
	add.s32 	%r615, %r615, 1;
	add.s64 	%rd270, %rd270, 4;
	add.s64 	%rd269, %rd269, 4;
	setp.ne.s32 	%p20, %r615, 6;
	@%p20 bra 	$L__BB0_21;
	shr.u32 	%r292, %r37, 23;
	st.local.u32 	[%rd1+24], %rd271;
	and.b32  	%r40, %r292, 31;
	and.b32  	%r293, %r292, 224;
	add.s32 	%r294, %r293, -128;
	shr.u32 	%r295, %r294, 5;
	mul.wide.u32 	%rd138, %r295, 4;
	sub.s64 	%rd22, %rd1, %rd138;
	ld.local.u32 	%r616, [%rd22+24];
	ld.local.u32 	%r617, [%rd22+20];
	setp.eq.s32 	%p21, %r40, 0;
	@%p21 bra 	$L__BB0_24;
	shf.l.wrap.b32 	%r616, %r617, %r616, %r40;
	ld.local.u32 	%r296, [%rd22+16];
	shf.l.wrap.b32 	%r617, %r296, %r617, %r40;
$L__BB0_24:
	shr.u32 	%r297, %r616, 30;
	shf.l.wrap.b32 	%r298, %r617, %r616, 2;
	shl.b32 	%r299, %r617, 2;
	shr.u32 	%r300, %r298, 31;
	add.s32 	%r301, %r300, %r297;
	neg.s32 	%r302, %r301;
	setp.lt.s32 	%p22, %r37, 0;
	selp.b32 	%r618, %r302, %r301, %p22;
	xor.b32  	%r303, %r298, %r37;
	shr.s32 	%r304, %r298, 31;
	xor.b32  	%r305, %r304, %r298;
	xor.b32  	%r306, %r304, %r299;
	cvt.u64.u32 	%rd139, %r305;
	shl.b64 	%rd140, %rd139, 32;
	cvt.u64.u32 	%rd141, %r306;
	or.b64  	%rd142, %rd140, %rd141;
	cvt.rn.f64.s64 	%fd6, %rd142;
	mul.f64 	%fd7, %fd6, 0d3BF921FB54442D19;
	cvt.rn.f32.f64 	%f165, %fd7;
	neg.f32 	%f166, %f165;
	setp.lt.s32 	%p23, %r303, 0;
	selp.f32 	%f472, %f166, %f165, %p23;
$L__BB0_25:
	setp.ltu.f32 	%p24, %f25, 0f47CE4780;
	add.s32 	%r308, %r618, 1;
	mul.rn.f32 	%f168, %f472, %f472;
	and.b32  	%r309, %r618, 1;
	setp.eq.b32 	%p25, %r309, 1;
	selp.f32 	%f169, %f472, 0f3F800000, %p25;
	fma.rn.f32 	%f170, %f168, %f169, 0f00000000;
	fma.rn.f32 	%f171, %f168, 0f37CBAC00, 0fBAB607ED;
	selp.f32 	%f172, 0fB94D4153, %f171, %p25;
	selp.f32 	%f173, 0f3C0885E4, 0f3D2AAABB, %p25;
	fma.rn.f32 	%f174, %f172, %f168, %f173;
	selp.f32 	%f175, 0fBE2AAAA8, 0fBEFFFFFF, %p25;
	fma.rn.f32 	%f176, %f174, %f168, %f175;
	fma.rn.f32 	%f177, %f176, %f170, %f169;
	and.b32  	%r310, %r308, 2;
	setp.eq.s32 	%p26, %r310, 0;
	mov.f32 	%f178, 0f00000000;
	sub.f32 	%f179, %f178, %f177;
	selp.f32 	%f29, %f177, %f179, %p26;
	@%p24 bra 	$L__BB0_33;
	setp.neu.f32 	%p27, %f25, 0f7F800000;
	@%p27 bra 	$L__BB0_28;
	mov.f32 	%f182, 0f00000000;
	mul.rn.f32 	%f473, %f23, %f182;
	mov.b32 	%r622, 0;
	bra.uni 	$L__BB0_33;
$L__BB0_28:
	mov.b32 	%r49, %f23;
	shl.b32 	%r312, %r49, 8;
	or.b32  	%r50, %r312, -2147483648;
	mov.b64 	%rd274, 0;
	mov.b32 	%r619, 0;
	mov.u64 	%rd272, __cudart_i2opi_f;
	mov.u64 	%rd273, %rd1;
$L__BB0_29:
	.pragma "nounroll";
	ld.global.nc.u32 	%r313, [%rd272];
	mad.wide.u32 	%rd145, %r313, %r50, %rd274;
	shr.u64 	%rd274, %rd145, 32;
	st.local.u32 	[%rd273], %rd145;
	add.s32 	%r619, %r619, 1;
	add.s64 	%rd273, %rd273, 4;
	add.s64 	%rd272, %rd272, 4;
	setp.ne.s32 	%p28, %r619, 6;
	@%p28 bra 	$L__BB0_29;
	shr.u32 	%r314, %r49, 23;
	st.local.u32 	[%rd1+24], %rd274;
	and.b32  	%r53, %r314, 31;
	and.b32  	%r315, %r314, 224;
	add.s32 	%r316, %r315, -128;
	shr.u32 	%r317, %r316, 5;
	mul.wide.u32 	%rd146, %r317, 4;
	sub.s64 	%rd29, %rd1, %rd146;
	ld.local.u32 	%r620, [%rd29+24];
	ld.local.u32 	%r621, [%rd29+20];
	setp.eq.s32 	%p29, %r53, 0;
	@%p29 bra 	$L__BB0_32;
	shf.l.wrap.b32 	%r620, %r621, %r620, %r53;
	ld.local.u32 	%r318, [%rd29+16];
	shf.l.wrap.b32 	%r621, %r318, %r621, %r53;
$L__BB0_32:
	shr.u32 	%r319, %r620, 30;
	shf.l.wrap.b32 	%r320, %r621, %r620, 2;
	shl.b32 	%r321, %r621, 2;
	shr.u32 	%r322, %r320, 31;
	add.s32 	%r323, %r322, %r319;
	neg.s32 	%r324, %r323;
	setp.lt.s32 	%p30, %r49, 0;
	selp.b32 	%r622, %r324, %r323, %p30;
	xor.b32  	%r325, %r320, %r49;
	shr.s32 	%r326, %r320, 31;
	xor.b32  	%r327, %r326, %r320;
	xor.b32  	%r328, %r326, %r321;
	cvt.u64.u32 	%rd147, %r327;
	shl.b64 	%rd148, %rd147, 32;
	cvt.u64.u32 	%rd149, %r328;
	or.b64  	%rd150, %rd148, %rd149;
	cvt.rn.f64.s64 	%fd8, %rd150;
	mul.f64 	%fd9, %fd8, 0d3BF921FB54442D19;
	cvt.rn.f32.f64 	%f180, %fd9;
	neg.f32 	%f181, %f180;
	setp.lt.s32 	%p31, %r325, 0;
	selp.f32 	%f473, %f181, %f180, %p31;
$L__BB0_33:
	mul.rn.f32 	%f183, %f473, %f473;
	and.b32  	%r330, %r622, 1;
	setp.eq.b32 	%p32, %r330, 1;
	selp.f32 	%f184, 0f3F800000, %f473, %p32;
	fma.rn.f32 	%f185, %f183, %f184, 0f00000000;
	fma.rn.f32 	%f186, %f183, 0f37CBAC00, 0fBAB607ED;
	selp.f32 	%f187, %f186, 0fB94D4153, %p32;
	selp.f32 	%f188, 0f3D2AAABB, 0f3C0885E4, %p32;
	fma.rn.f32 	%f189, %f187, %f183, %f188;
	selp.f32 	%f190, 0fBEFFFFFF, 0fBE2AAAA8, %p32;
	fma.rn.f32 	%f191, %f189, %f183, %f190;
	fma.rn.f32 	%f192, %f191, %f185, %f184;
	and.b32  	%r331, %r622, 2;
	setp.eq.s32 	%p33, %r331, 0;
	mov.f32 	%f193, 0f00000000;
	sub.f32 	%f194, %f193, %f192;
	selp.f32 	%f195, %f192, %f194, %p33;
	mul.f32 	%f196, %f6, %f195;
	fma.rn.f32 	%f33, %f4, %f29, %f196;
	add.s32 	%r332, %r6, 1;
	cvt.rn.f32.s32 	%f34, %r332;
	mul.f32 	%f35, %f34, 0f46AB6C00;
	add.f32 	%f197, %f35, %f8;
	add.f32 	%f36, %f197, 0f460B4000;
	mul.f32 	%f198, %f36, 0f3F22F983;
	cvt.rni.s32.f32 	%r626, %f198;
	cvt.rn.f32.s32 	%f199, %r626;
	fma.rn.f32 	%f200, %f199, 0fBFC90FDA, %f36;
	fma.rn.f32 	%f201, %f199, 0fB3A22168, %f200;
	fma.rn.f32 	%f474, %f199, 0fA7C234C5, %f201;
	abs.f32 	%f38, %f36;
	setp.ltu.f32 	%p34, %f38, 0f47CE4780;
	@%p34 bra 	$L__BB0_41;
	setp.neu.f32 	%p35, %f38, 0f7F800000;
	@%p35 bra 	$L__BB0_36;
	mov.f32 	%f204, 0f00000000;
	mul.rn.f32 	%f474, %f36, %f204;
	mov.b32 	%r626, 0;
	bra.uni 	$L__BB0_41;
$L__BB0_36:
	mov.b32 	%r63, %f36;
	shl.b32 	%r334, %r63, 8;
	or.b32  	%r64, %r334, -2147483648;
	mov.b64 	%rd277, 0;
	mov.b32 	%r623, 0;
	mov.u64 	%rd275, __cudart_i2opi_f;
	mov.u64 	%rd276, %rd1;
$L__BB0_37:
	.pragma "nounroll";
	ld.global.nc.u32 	%r335, [%rd275];
	mad.wide.u32 	%rd153, %r335, %r64, %rd277;
	shr.u64 	%rd277, %rd153, 32;
	st.local.u32 	[%rd276], %rd153;
	add.s32 	%r623, %r623, 1;
	add.s64 	%rd276, %rd276, 4;
	add.s64 	%rd275, %rd275, 4;
	setp.ne.s32 	%p36, %r623, 6;
	@%p36 bra 	$L__BB0_37;
	shr.u32 	%r336, %r63, 23;
	st.local.u32 	[%rd1+24], %rd277;
	and.b32  	%r67, %r336, 31;
	and.b32  	%r337, %r336, 224;
	add.s32 	%r338, %r337, -128;
	shr.u32 	%r339, %r338, 5;
	mul.wide.u32 	%rd154, %r339, 4;
	sub.s64 	%rd36, %rd1, %rd154;
	ld.local.u32 	%r624, [%rd36+24];
	ld.local.u32 	%r625, [%rd36+20];
	setp.eq.s32 	%p37, %r67, 0;
	@%p37 bra 	$L__BB0_40;
	shf.l.wrap.b32 	%r624, %r625, %r624, %r67;
	ld.local.u32 	%r340, [%rd36+16];
	shf.l.wrap.b32 	%r625, %r340, %r625, %r67;
$L__BB0_40:
	shr.u32 	%r341, %r624, 30;
	shf.l.wrap.b32 	%r342, %r625, %r624, 2;
	shl.b32 	%r343, %r625, 2;
	shr.u32 	%r344, %r342, 31;
	add.s32 	%r345, %r344, %r341;
	neg.s32 	%r346, %r345;
	setp.lt.s32 	%p38, %r63, 0;
	selp.b32 	%r626, %r346, %r345, %p38;
	xor.b32  	%r347, %r342, %r63;
	shr.s32 	%r348, %r342, 31;
	xor.b32  	%r349, %r348, %r342;
	xor.b32  	%r350, %r348, %r343;
	cvt.u64.u32 	%rd155, %r349;
	shl.b64 	%rd156, %rd155, 32;
	cvt.u64.u32 	%rd157, %r350;
	or.b64  	%rd158, %rd156, %rd157;
	cvt.rn.f64.s64 	%fd10, %rd158;
	mul.f64 	%fd11, %fd10, 0d3BF921FB54442D19;
	cvt.rn.f32.f64 	%f202, %fd11;
	neg.f32 	%f203, %f202;
	setp.lt.s32 	%p39, %r347, 0;
	selp.f32 	%f474, %f203, %f202, %p39;
$L__BB0_41:
	mul.rn.f32 	%f205, %f474, %f474;
	and.b32  	%r352, %r626, 1;
	setp.eq.b32 	%p40, %r352, 1;
	selp.f32 	%f206, 0f3F800000, %f474, %p40;
	fma.rn.f32 	%f207, %f205, %f206, 0f00000000;
	fma.rn.f32 	%f208, %f205, 0f37CBAC00, 0fBAB607ED;
	selp.f32 	%f209, %f208, 0fB94D4153, %p40;
	selp.f32 	%f210, 0f3D2AAABB, 0f3C0885E4, %p40;
	fma.rn.f32 	%f211, %f209, %f205, %f210;
	selp.f32 	%f212, 0fBEFFFFFF, 0fBE2AAAA8, %p40;
	fma.rn.f32 	%f213, %f211, %f205, %f212;
	fma.rn.f32 	%f214, %f213, %f207, %f206;
	and.b32  	%r353, %r626, 2;
	setp.eq.s32 	%p41, %r353, 0;
	mov.f32 	%f215, 0f00000000;
	sub.f32 	%f216, %f215, %f214;
	selp.f32 	%f42, %f214, %f216, %p41;
	mul.f32 	%f43, %f34, 0f46B4EA00;
	mul.f32 	%f217, %f43, %f5;
	fma.rn.f32 	%f44, %f217, 0f4854BA00, 0f46187800;
	mul.f32 	%f218, %f44, 0f3F22F983;
	cvt.rni.s32.f32 	%r630, %f218;
	cvt.rn.f32.s32 	%f219, %r630;
	fma.rn.f32 	%f220, %f219, 0fBFC90FDA, %f44;
	fma.rn.f32 	%f221, %f219, 0fB3A22168, %f220;
	fma.rn.f32 	%f475, %f219, 0fA7C234C5, %f221;
	abs.f32 	%f46, %f44;
	setp.ltu.f32 	%p42, %f46, 0f47CE4780;
	@%p42 bra 	$L__BB0_49;
	setp.neu.f32 	%p43, %f46, 0f7F800000;
	@%p43 bra 	$L__BB0_44;
	mov.f32 	%f224, 0f00000000;
	mul.rn.f32 	%f475, %f44, %f224;
	mov.b32 	%r630, 0;
	bra.uni 	$L__BB0_49;
$L__BB0_44:
	mov.b32 	%r77, %f44;
	mov.b64 	%rd280, 0;
	mov.b32 	%r627, 0;
	mov.u64 	%rd278, __cudart_i2opi_f;
	shl.b32 	%r356, %r77, 8;
	or.b32  	%r357, %r356, -2147483648;
	mov.u64 	%rd279, %rd1;
$L__BB0_45:
	.pragma "nounroll";
	ld.global.nc.u32 	%r355, [%rd278];
	mad.wide.u32 	%rd161, %r355, %r357, %rd280;
	shr.u64 	%rd280, %rd161, 32;
	st.local.u32 	[%rd279], %rd161;
	add.s32 	%r627, %r627, 1;
	add.s64 	%rd279, %rd279, 4;
	add.s64 	%rd278, %rd278, 4;
	setp.ne.s32 	%p44, %r627, 6;
	@%p44 bra 	$L__BB0_45;
	shr.u32 	%r358, %r77, 23;
	st.local.u32 	[%rd1+24], %rd280;
	and.b32  	%r80, %r358, 31;
	and.b32  	%r359, %r358, 224;
	add.s32 	%r360, %r359, -128;
	shr.u32 	%r361, %r360, 5;
	mul.wide.u32 	%rd162, %r361, 4;
	sub.s64 	%rd43, %rd1, %rd162;
	ld.local.u32 	%r628, [%rd43+24];
	ld.local.u32 	%r629, [%rd43+20];
	setp.eq.s32 	%p45, %r80, 0;
	@%p45 bra 	$L__BB0_48;
	shf.l.wrap.b32 	%r628, %r629, %r628, %r80;
	ld.local.u32 	%r362, [%rd43+16];
	shf.l.wrap.b32 	%r629, %r362, %r629, %r80;
$L__BB0_48:
	shr.u32 	%r363, %r628, 30;
	shf.l.wrap.b32 	%r364, %r629, %r628, 2;
	shl.b32 	%r365, %r629, 2;
	shr.u32 	%r366, %r364, 31;
	add.s32 	%r367, %r366, %r363;
	neg.s32 	%r368, %r367;
	setp.lt.s32 	%p46, %r77, 0;
	selp.b32 	%r630, %r368, %r367, %p46;
	xor.b32  	%r369, %r364, %r77;
	shr.s32 	%r370, %r364, 31;
	xor.b32  	%r371, %r370, %r364;
	xor.b32  	%r372, %r370, %r365;
	cvt.u64.u32 	%rd163, %r371;
	shl.b64 	%rd164, %rd163, 32;
	cvt.u64.u32 	%rd165, %r372;
	or.b64  	%rd166, %rd164, %rd165;
	cvt.rn.f64.s64 	%fd12, %rd166;
	mul.f64 	%fd13, %fd12, 0d3BF921FB54442D19;
	cvt.rn.f32.f64 	%f222, %fd13;
	neg.f32 	%f223, %f222;
	setp.lt.s32 	%p47, %r369, 0;
	selp.f32 	%f475, %f223, %f222, %p47;
$L__BB0_49:
	add.s32 	%r374, %r630, 1;
	mul.rn.f32 	%f225, %f475, %f475;
	and.b32  	%r375, %r630, 1;
	setp.eq.b32 	%p48, %r375, 1;
	selp.f32 	%f226, %f475, 0f3F800000, %p48;
	fma.rn.f32 	%f227, %f225, %f226, 0f00000000;
	fma.rn.f32 	%f228, %f225, 0f37CBAC00, 0fBAB607ED;
	selp.f32 	%f229, 0fB94D4153, %f228, %p48;
	selp.f32 	%f230, 0f3C0885E4, 0f3D2AAABB, %p48;
	fma.rn.f32 	%f231, %f229, %f225, %f230;
	selp.f32 	%f232, 0fBE2AAAA8, 0fBEFFFFFF, %p48;
	fma.rn.f32 	%f233, %f231, %f225, %f232;
	fma.rn.f32 	%f234, %f233, %f227, %f226;
	and.b32  	%r376, %r374, 2;
	setp.eq.s32 	%p49, %r376, 0;
	mov.f32 	%f235, 0f00000000;
	sub.f32 	%f236, %f235, %f234;
	selp.f32 	%f237, %f234, %f236, %p49;
	mul.f32 	%f238, %f42, 0f45368000;
	mul.f32 	%f50, %f238, %f237;
	mul.f32 	%f239, %f50, 0f3F22F983;
	cvt.rni.s32.f32 	%r638, %f239;
	cvt.rn.f32.s32 	%f240, %r638;
	fma.rn.f32 	%f241, %f240, 0fBFC90FDA, %f50;
	fma.rn.f32 	%f242, %f240, 0fB3A22168, %f241;
	fma.rn.f32 	%f477, %f240, 0fA7C234C5, %f242;
	abs.f32 	%f52, %f50;
	setp.ltu.f32 	%p50, %f52, 0f47CE4780;
	mov.u32 	%r634, %r638;
	mov.f32 	%f476, %f477;
	@%p50 bra 	$L__BB0_57;
	setp.neu.f32 	%p51, %f52, 0f7F800000;
	@%p51 bra 	$L__BB0_52;
	mov.f32 	%f245, 0f00000000;
	mul.rn.f32 	%f476, %f50, %f245;
	mov.b32 	%r634, 0;
	bra.uni 	$L__BB0_57;
$L__BB0_52:
	mov.b32 	%r90, %f50;
	mov.b64 	%rd283, 0;
	mov.b32 	%r631, 0;
	mov.u64 	%rd281, __cudart_i2opi_f;
	shl.b32 	%r379, %r90, 8;
	or.b32  	%r380, %r379, -2147483648;
	mov.u64 	%rd282, %rd1;
$L__BB0_53:
	.pragma "nounroll";
	ld.global.nc.u32 	%r378, [%rd281];
	mad.wide.u32 	%rd169, %r378, %r380, %rd283;
	shr.u64 	%rd283, %rd169, 32;
	st.local.u32 	[%rd282], %rd169;
	add.s32 	%r631, %r631, 1;
	add.s64 	%rd282, %rd282, 4;
	add.s64 	%rd281, %rd281, 4;
	setp.ne.s32 	%p52, %r631, 6;
	@%p52 bra 	$L__BB0_53;
	shr.u32 	%r381, %r90, 23;
	st.local.u32 	[%rd1+24], %rd283;
	and.b32  	%r93, %r381, 31;
	and.b32  	%r382, %r381, 224;
	add.s32 	%r383, %r382, -128;
	shr.u32 	%r384, %r383, 5;
	mul.wide.u32 	%rd170, %r384, 4;
	sub.s64 	%rd50, %rd1, %rd170;
	ld.local.u32 	%r632, [%rd50+24];
	ld.local.u32 	%r633, [%rd50+20];
	setp.eq.s32 	%p53, %r93, 0;
	@%p53 bra 	$L__BB0_56;
	shf.l.wrap.b32 	%r632, %r633, %r632, %r93;
	ld.local.u32 	%r385, [%rd50+16];
	shf.l.wrap.b32 	%r633, %r385, %r633, %r93;
$L__BB0_56:
	shr.u32 	%r386, %r632, 30;
	shf.l.wrap.b32 	%r387, %r633, %r632, 2;
	shl.b32 	%r388, %r633, 2;
	shr.u32 	%r389, %r387, 31;
	add.s32 	%r390, %r389, %r386;
	neg.s32 	%r391, %r390;
	setp.lt.s32 	%p54, %r90, 0;
	selp.b32 	%r634, %r391, %r390, %p54;
	xor.b32  	%r392, %r387, %r90;
	shr.s32 	%r393, %r387, 31;
	xor.b32  	%r394, %r393, %r387;
	xor.b32  	%r395, %r393, %r388;
	cvt.u64.u32 	%rd171, %r394;
	shl.b64 	%rd172, %rd171, 32;
	cvt.u64.u32 	%rd173, %r395;
	or.b64  	%rd174, %rd172, %rd173;
	cvt.rn.f64.s64 	%fd14, %rd174;
	mul.f64 	%fd15, %fd14, 0d3BF921FB54442D19;
	cvt.rn.f32.f64 	%f243, %fd15;
	neg.f32 	%f244, %f243;
	setp.lt.s32 	%p55, %r392, 0;
	selp.f32 	%f476, %f244, %f243, %p55;
$L__BB0_57:
	setp.ltu.f32 	%p56, %f52, 0f47CE4780;
	add.s32 	%r397, %r634, 1;
	mul.rn.f32 	%f246, %f476, %f476;
	and.b32  	%r398, %r634, 1;
	setp.eq.b32 	%p57, %r398, 1;
	selp.f32 	%f247, %f476, 0f3F800000, %p57;
	fma.rn.f32 	%f248, %f246, %f247, 0f00000000;
	fma.rn.f32 	%f249, %f246, 0f37CBAC00, 0fBAB607ED;
	selp.f32 	%f250, 0fB94D4153, %f249, %p57;
	selp.f32 	%f251, 0f3C0885E4, 0f3D2AAABB, %p57;
	fma.rn.f32 	%f252, %f250, %f246, %f251;
	selp.f32 	%f253, 0fBE2AAAA8, 0fBEFFFFFF, %p57;
	fma.rn.f32 	%f254, %f252, %f246, %f253;
	fma.rn.f32 	%f255, %f254, %f248, %f247;
	and.b32  	%r399, %r397, 2;
	setp.eq.s32 	%p58, %r399, 0;
	mov.f32 	%f256, 0f00000000;
	sub.f32 	%f257, %f256, %f255;
	selp.f32 	%f56, %f255, %f257, %p58;
	@%p56 bra 	$L__BB0_65;
	setp.neu.f32 	%p59, %f52, 0f7F800000;
	@%p59 bra 	$L__BB0_60;
	mov.f32 	%f260, 0f00000000;
	mul.rn.f32 	%f477, %f50, %f260;
	mov.b32 	%r638, 0;
	bra.uni 	$L__BB0_65;
$L__BB0_60:
	mov.b32 	%r102, %f50;
	mov.b64 	%rd286, 0;
	mov.b32 	%r635, 0;
	mov.u64 	%rd284, __cudart_i2opi_f;
	shl.b32 	%r402, %r102, 8;
	or.b32  	%r403, %r402, -2147483648;
	mov.u64 	%rd285, %rd1;
$L__BB0_61:
	.pragma "nounroll";
	ld.global.nc.u32 	%r401, [%rd284];
	mad.wide.u32 	%rd177, %r401, %r403, %rd286;
	shr.u64 	%rd286, %rd177, 32;
	st.local.u32 	[%rd285], %rd177;
	add.s32 	%r635, %r635, 1;
	add.s64 	%rd285, %rd285, 4;
	add.s64 	%rd284, %rd284, 4;
	setp.ne.s32 	%p60, %r635, 6;
	@%p60 bra 	$L__BB0_61;
	shr.u32 	%r404, %r102, 23;
	st.local.u32 	[%rd1+24], %rd286;
	and.b32  	%r105, %r404, 31;
	and.b32  	%r405, %r404, 224;
	add.s32 	%r406, %r405, -128;
	shr.u32 	%r407, %r406, 5;
	mul.wide.u32 	%rd178, %r407, 4;
	sub.s64 	%rd57, %rd1, %rd178;
	ld.local.u32 	%r636, [%rd57+24];
	ld.local.u32 	%r637, [%rd57+20];
	setp.eq.s32 	%p61, %r105, 0;
	@%p61 bra 	$L__BB0_64;
	shf.l.wrap.b32 	%r636, %r637, %r636, %r105;
	ld.local.u32 	%r408, [%rd57+16];
	shf.l.wrap.b32 	%r637, %r408, %r637, %r105;
$L__BB0_64:
	shr.u32 	%r409, %r636, 30;
	shf.l.wrap.b32 	%r410, %r637, %r636, 2;
	shl.b32 	%r411, %r637, 2;
	shr.u32 	%r412, %r410, 31;
	add.s32 	%r413, %r412, %r409;
	neg.s32 	%r414, %r413;
	setp.lt.s32 	%p62, %r102, 0;
	selp.b32 	%r638, %r414, %r413, %p62;
	xor.b32  	%r415, %r410, %r102;
	shr.s32 	%r416, %r410, 31;
	xor.b32  	%r417, %r416, %r410;
	xor.b32  	%r418, %r416, %r411;
	cvt.u64.u32 	%rd179, %r417;
	shl.b64 	%rd180, %rd179, 32;
	cvt.u64.u32 	%rd181, %r418;
	or.b64  	%rd182, %rd180, %rd181;
	cvt.rn.f64.s64 	%fd16, %rd182;
	mul.f64 	%fd17, %fd16, 0d3BF921FB54442D19;
	cvt.rn.f32.f64 	%f258, %fd17;
	neg.f32 	%f259, %f258;
	setp.lt.s32 	%p63, %r415, 0;
	selp.f32 	%f477, %f259, %f258, %p63;
$L__BB0_65:
	mul.rn.f32 	%f261, %f477, %f477;
	and.b32  	%r420, %r638, 1;
	setp.eq.b32 	%p64, %r420, 1;
	selp.f32 	%f262, 0f3F800000, %f477, %p64;
	fma.rn.f32 	%f263, %f261, %f262, 0f00000000;
	fma.rn.f32 	%f264, %f261, 0f37CBAC00, 0fBAB607ED;
	selp.f32 	%f265, %f264, 0fB94D4153, %p64;
	selp.f32 	%f266, 0f3D2AAABB, 0f3C0885E4, %p64;
	fma.rn.f32 	%f267, %f265, %f261, %f266;
	selp.f32 	%f268, 0fBEFFFFFF, 0fBE2AAAA8, %p64;
	fma.rn.f32 	%f269, %f267, %f261, %f268;
	fma.rn.f32 	%f270, %f269, %f263, %f262;
	and.b32  	%r421, %r638, 2;
	setp.eq.s32 	%p65, %r421, 0;
	mov.f32 	%f271, 0f00000000;
	sub.f32 	%f272, %f271, %f270;
	selp.f32 	%f273, %f270, %f272, %p65;
	sub.f32 	%f60, %f1, %f34;
	mul.f32 	%f274, %f6, %f273;
	fma.rn.f32 	%f275, %f60, %f56, %f274;
	mov.f32 	%f276, 0f3F800000;
	sub.f32 	%f61, %f276, %f4;
	mul.f32 	%f277, %f4, %f275;
	fma.rn.f32 	%f278, %f61, %f33, %f277;
	setp.lt.f32 	%p66, %f275, %f33;
	cvt.rzi.s32.f32 	%r422, %f33;
	cvt.rn.f32.s32 	%f279, %r422;
	selp.f32 	%f280, %f275, %f33, %p66;
	selp.f32 	%f281, %f279, %f275, %p66;
	setp.lt.f32 	%p67, %f278, %f280;
	setp.gt.f32 	%p68, %f278, %f281;
	selp.f32 	%f282, %f281, %f278, %p68;
	selp.f32 	%f62, %f280, %f282, %p67;
	add.s32 	%r423, %r7, 1;
	cvt.rn.f32.s32 	%f63, %r423;
	mul.f32 	%f64, %f63, 0f48274F00;
	add.f32 	%f283, %f7, %f64;
	add.f32 	%f65, %f283, 0f460B4000;
	mul.f32 	%f284, %f65, 0f3F22F983;
	cvt.rni.s32.f32 	%r642, %f284;
	cvt.rn.f32.s32 	%f285, %r642;
	fma.rn.f32 	%f286, %f285, 0fBFC90FDA, %f65;
	fma.rn.f32 	%f287, %f285, 0fB3A22168, %f286;
	fma.rn.f32 	%f478, %f285, 0fA7C234C5, %f287;
	abs.f32 	%f67, %f65;
	setp.ltu.f32 	%p69, %f67, 0f47CE4780;
	@%p69 bra 	$L__BB0_73;
	setp.neu.f32 	%p70, %f67, 0f7F800000;
	@%p70 bra 	$L__BB0_68;
	mov.f32 	%f290, 0f00000000;
	mul.rn.f32 	%f478, %f65, %f290;
	mov.b32 	%r642, 0;
	bra.uni 	$L__BB0_73;
$L__BB0_68:
	mov.b32 	%r115, %f65;
	mov.b64 	%rd289, 0;
	mov.b32 	%r639, 0;
	mov.u64 	%rd287, __cudart_i2opi_f;
	shl.b32 	%r426, %r115, 8;
	or.b32  	%r427, %r426, -2147483648;
	mov.u64 	%rd288, %rd1;
$L__BB0_69:
	.pragma "nounroll";
	ld.global.nc.u32 	%r425, [%rd287];
	mad.wide.u32 	%rd185, %r425, %r427, %rd289;
	shr.u64 	%rd289, %rd185, 32;
	st.local.u32 	[%rd288], %rd185;
	add.s32 	%r639, %r639, 1;
	add.s64 	%rd288, %rd288, 4;
	add.s64 	%rd287, %rd287, 4;
	setp.ne.s32 	%p71, %r639, 6;
	@%p71 bra 	$L__BB0_69;
	shr.u32 	%r428, %r115, 23;
	st.local.u32 	[%rd1+24], %rd289;
	and.b32  	%r118, %r428, 31;
	and.b32  	%r429, %r428, 224;
	add.s32 	%r430, %r429, -128;
	shr.u32 	%r431, %r430, 5;
	mul.wide.u32 	%rd186, %r431, 4;
	sub.s64 	%rd64, %rd1, %rd186;
	ld.local.u32 	%r640, [%rd64+24];
	ld.local.u32 	%r641, [%rd64+20];
	setp.eq.s32 	%p72, %r118, 0;
	@%p72 bra 	$L__BB0_72;
	shf.l.wrap.b32 	%r640, %r641, %r640, %r118;
	ld.local.u32 	%r432, [%rd64+16];
	shf.l.wrap.b32 	%r641, %r432, %r641, %r118;
$L__BB0_72:
	shr.u32 	%r433, %r640, 30;
	shf.l.wrap.b32 	%r434, %r641, %r640, 2;
	shl.b32 	%r435, %r641, 2;
	shr.u32 	%r436, %r434, 31;
	add.s32 	%r437, %r436, %r433;
	neg.s32 	%r438, %r437;
	setp.lt.s32 	%p73, %r115, 0;
	selp.b32 	%r642, %r438, %r437, %p73;
	xor.b32  	%r439, %r434, %r115;
	shr.s32 	%r440, %r434, 31;
	xor.b32  	%r441, %r440, %r434;
	xor.b32  	%r442, %r440, %r435;
	cvt.u64.u32 	%rd187, %r441;
	shl.b64 	%rd188, %rd187, 32;
	cvt.u64.u32 	%rd189, %r442;
	or.b64  	%rd190, %rd188, %rd189;
	cvt.rn.f64.s64 	%fd18, %rd190;
	mul.f64 	%fd19, %fd18, 0d3BF921FB54442D19;
	cvt.rn.f32.f64 	%f288, %fd19;
	neg.f32 	%f289, %f288;
	setp.lt.s32 	%p74, %r439, 0;
	selp.f32 	%f478, %f289, %f288, %p74;
$L__BB0_73:
	mul.rn.f32 	%f291, %f478, %f478;
	and.b32  	%r444, %r642, 1;
	setp.eq.b32 	%p75, %r444, 1;
	selp.f32 	%f292, 0f3F800000, %f478, %p75;
	fma.rn.f32 	%f293, %f291, %f292, 0f00000000;
	fma.rn.f32 	%f294, %f291, 0f37CBAC00, 0fBAB607ED;
	selp.f32 	%f295, %f294, 0fB94D4153, %p75;
	selp.f32 	%f296, 0f3D2AAABB, 0f3C0885E4, %p75;
	fma.rn.f32 	%f297, %f295, %f291, %f296;
	selp.f32 	%f298, 0fBEFFFFFF, 0fBE2AAAA8, %p75;
	fma.rn.f32 	%f299, %f297, %f291, %f298;
	fma.rn.f32 	%f300, %f299, %f293, %f292;
	and.b32  	%r445, %r642, 2;
	setp.eq.s32 	%p76, %r445, 0;
	mov.f32 	%f301, 0f00000000;
	sub.f32 	%f302, %f301, %f300;
	selp.f32 	%f71, %f300, %f302, %p76;
	mul.f32 	%f303, %f16, %f63;
	fma.rn.f32 	%f72, %f303, 0f4854BA00, 0f46187800;
	mul.f32 	%f304, %f72, 0f3F22F983;
	cvt.rni.s32.f32 	%r646, %f304;
	cvt.rn.f32.s32 	%f305, %r646;
	fma.rn.f32 	%f306, %f305, 0fBFC90FDA, %f72;
	fma.rn.f32 	%f307, %f305, 0fB3A22168, %f306;
	fma.rn.f32 	%f479, %f305, 0fA7C234C5, %f307;
	abs.f32 	%f74, %f72;
	setp.ltu.f32 	%p77, %f74, 0f47CE4780;
	@%p77 bra 	$L__BB0_81;
	setp.neu.f32 	%p78, %f74, 0f7F800000;
	@%p78 bra 	$L__BB0_76;
	mov.f32 	%f310, 0f00000000;
	mul.rn.f32 	%f479, %f72, %f310;
	mov.b32 	%r646, 0;
	bra.uni 	$L__BB0_81;
$L__BB0_76:
	mov.b32 	%r128, %f72;
	mov.b64 	%rd292, 0;
	mov.b32 	%r643, 0;
	mov.u64 	%rd290, __cudart_i2opi_f;
	shl.b32 	%r448, %r128, 8;
	or.b32  	%r449, %r448, -2147483648;
	mov.u64 	%rd291, %rd1;
$L__BB0_77:
	.pragma "nounroll";
	ld.global.nc.u32 	%r447, [%rd290];
	mad.wide.u32 	%rd193, %r447, %r449, %rd292;
	shr.u64 	%rd292, %rd193, 32;
	st.local.u32 	[%rd291], %rd193;
	add.s32 	%r643, %r643, 1;
	add.s64 	%rd291, %rd291, 4;
	add.s64 	%rd290, %rd290, 4;
	setp.ne.s32 	%p79, %r643, 6;
	@%p79 bra 	$L__BB0_77;
	shr.u32 	%r450, %r128, 23;
	st.local.u32 	[%rd1+24], %rd292;
	and.b32  	%r131, %r450, 31;
	and.b32  	%r451, %r450, 224;
	add.s32 	%r452, %r451, -128;
	shr.u32 	%r453, %r452, 5;
	mul.wide.u32 	%rd194, %r453, 4;
	sub.s64 	%rd71, %rd1, %rd194;
	ld.local.u32 	%r644, [%rd71+24];
	ld.local.u32 	%r645, [%rd71+20];
	setp.eq.s32 	%p80, %r131, 0;
	@%p80 bra 	$L__BB0_80;
	shf.l.wrap.b32 	%r644, %r645, %r644, %r131;
	ld.local.u32 	%r454, [%rd71+16];
	shf.l.wrap.b32 	%r645, %r454, %r645, %r131;
$L__BB0_80:
	shr.u32 	%r455, %r644, 30;
	shf.l.wrap.b32 	%r456, %r645, %r644, 2;
	shl.b32 	%r457, %r645, 2;
	shr.u32 	%r458, %r456, 31;
	add.s32 	%r459, %r458, %r455;
	neg.s32 	%r460, %r459;
	setp.lt.s32 	%p81, %r128, 0;
	selp.b32 	%r646, %r460, %r459, %p81;
	xor.b32  	%r461, %r456, %r128;
	shr.s32 	%r462, %r456, 31;
	xor.b32  	%r463, %r462, %r456;
	xor.b32  	%r464, %r462, %r457;
	cvt.u64.u32 	%rd195, %r463;
	shl.b64 	%rd196, %rd195, 32;
	cvt.u64.u32 	%rd197, %r464;
	or.b64  	%rd198, %rd196, %rd197;
	cvt.rn.f64.s64 	%fd20, %rd198;
	mul.f64 	%fd21, %fd20, 0d3BF921FB54442D19;
	cvt.rn.f32.f64 	%f308, %fd21;
	neg.f32 	%f309, %f308;
	setp.lt.s32 	%p82, %r461, 0;
	selp.f32 	%f479, %f309, %f308, %p82;
$L__BB0_81:
	add.s32 	%r466, %r646, 1;
	mul.rn.f32 	%f311, %f479, %f479;
	and.b32  	%r467, %r646, 1;
	setp.eq.b32 	%p83, %r467, 1;
	selp.f32 	%f312, %f479, 0f3F800000, %p83;
	fma.rn.f32 	%f313, %f311, %f312, 0f00000000;
	fma.rn.f32 	%f314, %f311, 0f37CBAC00, 0fBAB607ED;
	selp.f32 	%f315, 0fB94D4153, %f314, %p83;
	selp.f32 	%f316, 0f3C0885E4, 0f3D2AAABB, %p83;
	fma.rn.f32 	%f317, %f315, %f311, %f316;
	selp.f32 	%f318, 0fBE2AAAA8, 0fBEFFFFFF, %p83;
	fma.rn.f32 	%f319, %f317, %f311, %f318;
	fma.rn.f32 	%f320, %f319, %f313, %f312;
	and.b32  	%r468, %r466, 2;
	setp.eq.s32 	%p84, %r468, 0;
	mov.f32 	%f321, 0f00000000;
	sub.f32 	%f322, %f321, %f320;
	selp.f32 	%f323, %f320, %f322, %p84;
	mul.f32 	%f324, %f71, 0f45368000;
	mul.f32 	%f78, %f324, %f323;
	mul.f32 	%f325, %f78, 0f3F22F983;
	cvt.rni.s32.f32 	%r654, %f325;
	cvt.rn.f32.s32 	%f326, %r654;
	fma.rn.f32 	%f327, %f326, 0fBFC90FDA, %f78;
	fma.rn.f32 	%f328, %f326, 0fB3A22168, %f327;
	fma.rn.f32 	%f481, %f326, 0fA7C234C5, %f328;
	abs.f32 	%f80, %f78;
	setp.ltu.f32 	%p85, %f80, 0f47CE4780;
	mov.u32 	%r650, %r654;
	mov.f32 	%f480, %f481;
	@%p85 bra 	$L__BB0_89;
	setp.neu.f32 	%p86, %f80, 0f7F800000;
	@%p86 bra 	$L__BB0_84;
	mov.f32 	%f331, 0f00000000;
	mul.rn.f32 	%f480, %f78, %f331;
	mov.b32 	%r650, 0;
	bra.uni 	$L__BB0_89;
$L__BB0_84:
	mov.b32 	%r141, %f78;
	mov.b64 	%rd295, 0;
	mov.b32 	%r647, 0;
	mov.u64 	%rd293, __cudart_i2opi_f;
	shl.b32 	%r471, %r141, 8;
	or.b32  	%r472, %r471, -2147483648;
	mov.u64 	%rd294, %rd1;
$L__BB0_85:
	.pragma "nounroll";
	ld.global.nc.u32 	%r470, [%rd293];
	mad.wide.u32 	%rd201, %r470, %r472, %rd295;
	shr.u64 	%rd295, %rd201, 32;
	st.local.u32 	[%rd294], %rd201;
	add.s32 	%r647, %r647, 1;
	add.s64 	%rd294, %rd294, 4;
	add.s64 	%rd293, %rd293, 4;
	setp.ne.s32 	%p87, %r647, 6;
	@%p87 bra 	$L__BB0_85;
	shr.u32 	%r473, %r141, 23;
	st.local.u32 	[%rd1+24], %rd295;
	and.b32  	%r144, %r473, 31;
	and.b32  	%r474, %r473, 224;
	add.s32 	%r475, %r474, -128;
	shr.u32 	%r476, %r475, 5;
	mul.wide.u32 	%rd202, %r476, 4;
	sub.s64 	%rd78, %rd1, %rd202;
	ld.local.u32 	%r648, [%rd78+24];
	ld.local.u32 	%r649, [%rd78+20];
	setp.eq.s32 	%p88, %r144, 0;
	@%p88 bra 	$L__BB0_88;
	shf.l.wrap.b32 	%r648, %r649, %r648, %r144;
	ld.local.u32 	%r477, [%rd78+16];
	shf.l.wrap.b32 	%r649, %r477, %r649, %r144;
$L__BB0_88:
	shr.u32 	%r478, %r648, 30;
	shf.l.wrap.b32 	%r479, %r649, %r648, 2;
	shl.b32 	%r480, %r649, 2;
	shr.u32 	%r481, %r479, 31;
	add.s32 	%r482, %r481, %r478;
	neg.s32 	%r483, %r482;
	setp.lt.s32 	%p89, %r141, 0;
	selp.b32 	%r650, %r483, %r482, %p89;
	xor.b32  	%r484, %r479, %r141;
	shr.s32 	%r485, %r479, 31;
	xor.b32  	%r486, %r485, %r479;
	xor.b32  	%r487, %r485, %r480;
	cvt.u64.u32 	%rd203, %r486;
	shl.b64 	%rd204, %rd203, 32;
	cvt.u64.u32 	%rd205, %r487;
	or.b64  	%rd206, %rd204, %rd205;
	cvt.rn.f64.s64 	%fd22, %rd206;
	mul.f64 	%fd23, %fd22, 0d3BF921FB54442D19;
	cvt.rn.f32.f64 	%f329, %fd23;
	neg.f32 	%f330, %f329;
	setp.lt.s32 	%p90, %r484, 0;
	selp.f32 	%f480, %f330, %f329, %p90;
$L__BB0_89:
	setp.ltu.f32 	%p91, %f80, 0f47CE4780;
	add.s32 	%r489, %r650, 1;
	mul.rn.f32 	%f332, %f480, %f480;
	and.b32  	%r490, %r650, 1;
	setp.eq.b32 	%p92, %r490, 1;
	selp.f32 	%f333, %f480, 0f3F800000, %p92;
	fma.rn.f32 	%f334, %f332, %f333, 0f00000000;
	fma.rn.f32 	%f335, %f332, 0f37CBAC00, 0fBAB607ED;
	selp.f32 	%f336, 0fB94D4153, %f335, %p92;
	selp.f32 	%f337, 0f3C0885E4, 0f3D2AAABB, %p92;
	fma.rn.f32 	%f338, %f336, %f332, %f337;
	selp.f32 	%f339, 0fBE2AAAA8, 0fBEFFFFFF, %p92;
	fma.rn.f32 	%f340, %f338, %f332, %f339;
	fma.rn.f32 	%f341, %f340, %f334, %f333;
	and.b32  	%r491, %r489, 2;
	setp.eq.s32 	%p93, %r491, 0;
	mov.f32 	%f342, 0f00000000;
	sub.f32 	%f343, %f342, %f341;
	selp.f32 	%f84, %f341, %f343, %p93;
	@%p91 bra 	$L__BB0_97;
	setp.neu.f32 	%p94, %f80, 0f7F800000;
	@%p94 bra 	$L__BB0_92;
	mov.f32 	%f346, 0f00000000;
	mul.rn.f32 	%f481, %f78, %f346;
	mov.b32 	%r654, 0;
	bra.uni 	$L__BB0_97;
$L__BB0_92:
	mov.b32 	%r153, %f78;
	mov.b64 	%rd298, 0;
	mov.b32 	%r651, 0;
	mov.u64 	%rd296, __cudart_i2opi_f;
	shl.b32 	%r494, %r153, 8;
	or.b32  	%r495, %r494, -2147483648;
	mov.u64 	%rd297, %rd1;
$L__BB0_93:
	.pragma "nounroll";
	ld.global.nc.u32 	%r493, [%rd296];
	mad.wide.u32 	%rd209, %r493, %r495, %rd298;
	shr.u64 	%rd298, %rd209, 32;
	st.local.u32 	[%rd297], %rd209;
	add.s32 	%r651, %r651, 1;
	add.s64 	%rd297, %rd297, 4;
	add.s64 	%rd296, %rd296, 4;
	setp.ne.s32 	%p95, %r651, 6;
	@%p95 bra 	$L__BB0_93;
	shr.u32 	%r496, %r153, 23;
	st.local.u32 	[%rd1+24], %rd298;
	and.b32  	%r156, %r496, 31;
	and.b32  	%r497, %r496, 224;
	add.s32 	%r498, %r497, -128;
	shr.u32 	%r499, %r498, 5;
	mul.wide.u32 	%rd210, %r499, 4;
	sub.s64 	%rd85, %rd1, %rd210;
	ld.local.u32 	%r652, [%rd85+24];
	ld.local.u32 	%r653, [%rd85+20];
	setp.eq.s32 	%p96, %r156, 0;
	@%p96 bra 	$L__BB0_96;
	shf.l.wrap.b32 	%r652, %r653, %r652, %r156;
	ld.local.u32 	%r500, [%rd85+16];
	shf.l.wrap.b32 	%r653, %r500, %r653, %r156;
$L__BB0_96:
	shr.u32 	%r501, %r652, 30;
	shf.l.wrap.b32 	%r502, %r653, %r652, 2;
	shl.b32 	%r503, %r653, 2;
	shr.u32 	%r504, %r502, 31;
	add.s32 	%r505, %r504, %r501;
	neg.s32 	%r506, %r505;
	setp.lt.s32 	%p97, %r153, 0;
	selp.b32 	%r654, %r506, %r505, %p97;
	xor.b32  	%r507, %r502, %r153;
	shr.s32 	%r508, %r502, 31;
	xor.b32  	%r509, %r508, %r502;
	xor.b32  	%r510, %r508, %r503;
	cvt.u64.u32 	%rd211, %r509;
	shl.b64 	%rd212, %rd211, 32;
	cvt.u64.u32 	%rd213, %r510;
	or.b64  	%rd214, %rd212, %rd213;
	cvt.rn.f64.s64 	%fd24, %rd214;
	mul.f64 	%fd25, %fd24, 0d3BF921FB54442D19;
	cvt.rn.f32.f64 	%f344, %fd25;
	neg.f32 	%f345, %f344;
	setp.lt.s32 	%p98, %r507, 0;
	selp.f32 	%f481, %f345, %f344, %p98;
$L__BB0_97:
	mul.rn.f32 	%f347, %f481, %f481;
	and.b32  	%r512, %r654, 1;
	setp.eq.b32 	%p99, %r512, 1;
	selp.f32 	%f348, 0f3F800000, %f481, %p99;
	fma.rn.f32 	%f349, %f347, %f348, 0f00000000;
	fma.rn.f32 	%f350, %f347, 0f37CBAC00, 0fBAB607ED;
	selp.f32 	%f351, %f350, 0fB94D4153, %p99;
	selp.f32 	%f352, 0f3D2AAABB, 0f3C0885E4, %p99;
	fma.rn.f32 	%f353, %f351, %f347, %f352;
	selp.f32 	%f354, 0fBEFFFFFF, 0fBE2AAAA8, %p99;
	fma.rn.f32 	%f355, %f353, %f347, %f354;
	fma.rn.f32 	%f356, %f355, %f349, %f348;
	and.b32  	%r513, %r654, 2;
	setp.eq.s32 	%p100, %r513, 0;
	mov.f32 	%f357, 0f00000000;
	sub.f32 	%f358, %f357, %f356;
	selp.f32 	%f359, %f356, %f358, %p100;
	sub.f32 	%f88, %f2, %f63;
	mul.f32 	%f360, %f88, %f359;
	fma.rn.f32 	%f89, %f4, %f84, %f360;
	add.f32 	%f361, %f35, %f64;
	add.f32 	%f90, %f361, 0f460B4000;
	mul.f32 	%f362, %f90, 0f3F22F983;
	cvt.rni.s32.f32 	%r658, %f362;
	cvt.rn.f32.s32 	%f363, %r658;
	fma.rn.f32 	%f364, %f363, 0fBFC90FDA, %f90;
	fma.rn.f32 	%f365, %f363, 0fB3A22168, %f364;
	fma.rn.f32 	%f482, %f363, 0fA7C234C5, %f365;
	abs.f32 	%f92, %f90;
	setp.ltu.f32 	%p101, %f92, 0f47CE4780;
	@%p101 bra 	$L__BB0_105;
	setp.neu.f32 	%p102, %f92, 0f7F800000;
	@%p102 bra 	$L__BB0_100;
	mov.f32 	%f368, 0f00000000;
	mul.rn.f32 	%f482, %f90, %f368;
	mov.b32 	%r658, 0;
	bra.uni 	$L__BB0_105;
$L__BB0_100:
	mov.b32 	%r166, %f90;
	shl.b32 	%r515, %r166, 8;
	or.b32  	%r167, %r515, -2147483648;
	mov.b64 	%rd301, 0;
	mov.b32 	%r655, 0;
	mov.u64 	%rd299, __cudart_i2opi_f;
	mov.u64 	%rd300, %rd1;
$L__BB0_101:
	.pragma "nounroll";
	ld.global.nc.u32 	%r516, [%rd299];
	mad.wide.u32 	%rd217, %r516, %r167, %rd301;
	shr.u64 	%rd301, %rd217, 32;
	st.local.u32 	[%rd300], %rd217;
	add.s32 	%r655, %r655, 1;
	add.s64 	%rd300, %rd300, 4;
	add.s64 	%rd299, %rd299, 4;
	setp.ne.s32 	%p103, %r655, 6;
	@%p103 bra 	$L__BB0_101;
	shr.u32 	%r517, %r166, 23;
	st.local.u32 	[%rd1+24], %rd301;
	and.b32  	%r170, %r517, 31;
	and.b32  	%r518, %r517, 224;
	add.s32 	%r519, %r518, -128;
	shr.u32 	%r520, %r519, 5;
	mul.wide.u32 	%rd218, %r520, 4;
	sub.s64 	%rd92, %rd1, %rd218;
	ld.local.u32 	%r656, [%rd92+24];
	ld.local.u32 	%r657, [%rd92+20];
	setp.eq.s32 	%p104, %r170, 0;
	@%p104 bra 	$L__BB0_104;
	shf.l.wrap.b32 	%r656, %r657, %r656, %r170;
	ld.local.u32 	%r521, [%rd92+16];
	shf.l.wrap.b32 	%r657, %r521, %r657, %r170;
$L__BB0_104:
	shr.u32 	%r522, %r656, 30;
	shf.l.wrap.b32 	%r523, %r657, %r656, 2;
	shl.b32 	%r524, %r657, 2;
	shr.u32 	%r525, %r523, 31;
	add.s32 	%r526, %r525, %r522;
	neg.s32 	%r527, %r526;
	setp.lt.s32 	%p105, %r166, 0;
	selp.b32 	%r658, %r527, %r526, %p105;
	xor.b32  	%r528, %r523, %r166;
	shr.s32 	%r529, %r523, 31;
	xor.b32  	%r530, %r529, %r523;
	xor.b32  	%r531, %r529, %r524;
	cvt.u64.u32 	%rd219, %r530;
	shl.b64 	%rd220, %rd219, 32;
	cvt.u64.u32 	%rd221, %r531;
	or.b64  	%rd222, %rd220, %rd221;
	cvt.rn.f64.s64 	%fd26, %rd222;
	mul.f64 	%fd27, %fd26, 0d3BF921FB54442D19;
	cvt.rn.f32.f64 	%f366, %fd27;
	neg.f32 	%f367, %f366;
	setp.lt.s32 	%p106, %r528, 0;
	selp.f32 	%f482, %f367, %f366, %p106;
$L__BB0_105:
	mul.rn.f32 	%f369, %f482, %f482;
	and.b32  	%r533, %r658, 1;
	setp.eq.b32 	%p107, %r533, 1;
	selp.f32 	%f370, 0f3F800000, %f482, %p107;
	fma.rn.f32 	%f371, %f369, %f370, 0f00000000;
	fma.rn.f32 	%f372, %f369, 0f37CBAC00, 0fBAB607ED;
	selp.f32 	%f373, %f372, 0fB94D4153, %p107;
	selp.f32 	%f374, 0f3D2AAABB, 0f3C0885E4, %p107;
	fma.rn.f32 	%f375, %f373, %f369, %f374;
	selp.f32 	%f376, 0fBEFFFFFF, 0fBE2AAAA8, %p107;
	fma.rn.f32 	%f377, %f375, %f369, %f376;
	fma.rn.f32 	%f378, %f377, %f371, %f370;
	and.b32  	%r534, %r658, 2;
	setp.eq.s32 	%p108, %r534, 0;
	mov.f32 	%f379, 0f00000000;
	sub.f32 	%f380, %f379, %f378;
	selp.f32 	%f96, %f378, %f380, %p108;
	mul.f32 	%f381, %f43, %f63;
	fma.rn.f32 	%f97, %f381, 0f4854BA00, 0f46187800;
	mul.f32 	%f382, %f97, 0f3F22F983;
	cvt.rni.s32.f32 	%r662, %f382;
	cvt.rn.f32.s32 	%f383, %r662;
	fma.rn.f32 	%f384, %f383, 0fBFC90FDA, %f97;
	fma.rn.f32 	%f385, %f383, 0fB3A22168, %f384;
	fma.rn.f32 	%f483, %f383, 0fA7C234C5, %f385;
	abs.f32 	%f99, %f97;
	setp.ltu.f32 	%p109, %f99, 0f47CE4780;
	@%p109 bra 	$L__BB0_113;
	setp.neu.f32 	%p110, %f99, 0f7F800000;
	@%p110 bra 	$L__BB0_108;
	mov.f32 	%f388, 0f00000000;
	mul.rn.f32 	%f483, %f97, %f388;
	mov.b32 	%r662, 0;
	bra.uni 	$L__BB0_113;
$L__BB0_108:
	mov.b32 	%r180, %f97;
	shl.b32 	%r536, %r180, 8;
	or.b32  	%r181, %r536, -2147483648;
	mov.b64 	%rd304, 0;
	mov.b32 	%r659, 0;
	mov.u64 	%rd302, __cudart_i2opi_f;
	mov.u64 	%rd303, %rd1;
$L__BB0_109:
	.pragma "nounroll";
	ld.global.nc.u32 	%r537, [%rd302];
	mad.wide.u32 	%rd225, %r537, %r181, %rd304;
	shr.u64 	%rd304, %rd225, 32;
	st.local.u32 	[%rd303], %rd225;
	add.s32 	%r659, %r659, 1;
	add.s64 	%rd303, %rd303, 4;
	add.s64 	%rd302, %rd302, 4;
	setp.ne.s32 	%p111, %r659, 6;
	@%p111 bra 	$L__BB0_109;
	shr.u32 	%r538, %r180, 23;
	st.local.u32 	[%rd1+24], %rd304;
	and.b32  	%r184, %r538, 31;
	and.b32  	%r539, %r538, 224;
	add.s32 	%r540, %r539, -128;
	shr.u32 	%r541, %r540, 5;
	mul.wide.u32 	%rd226, %r541, 4;
	sub.s64 	%rd99, %rd1, %rd226;
	ld.local.u32 	%r660, [%rd99+24];
	ld.local.u32 	%r661, [%rd99+20];
	setp.eq.s32 	%p112, %r184, 0;
	@%p112 bra 	$L__BB0_112;
	shf.l.wrap.b32 	%r660, %r661, %r660, %r184;
	ld.local.u32 	%r542, [%rd99+16];
	shf.l.wrap.b32 	%r661, %r542, %r661, %r184;
$L__BB0_112:
	shr.u32 	%r543, %r660, 30;
	shf.l.wrap.b32 	%r544, %r661, %r660, 2;
	shl.b32 	%r545, %r661, 2;
	shr.u32 	%r546, %r544, 31;
	add.s32 	%r547, %r546, %r543;
	neg.s32 	%r548, %r547;
	setp.lt.s32 	%p113, %r180, 0;
	selp.b32 	%r662, %r548, %r547, %p113;
	xor.b32  	%r549, %r544, %r180;
	shr.s32 	%r550, %r544, 31;
	xor.b32  	%r551, %r550, %r544;
	xor.b32  	%r552, %r550, %r545;
	cvt.u64.u32 	%rd227, %r551;
	shl.b64 	%rd228, %rd227, 32;
	cvt.u64.u32 	%rd229, %r552;
	or.b64  	%rd230, %rd228, %rd229;
	cvt.rn.f64.s64 	%fd28, %rd230;
	mul.f64 	%fd29, %fd28, 0d3BF921FB54442D19;
	cvt.rn.f32.f64 	%f386, %fd29;
	neg.f32 	%f387, %f386;
	setp.lt.s32 	%p114, %r549, 0;
	selp.f32 	%f483, %f387, %f386, %p114;
$L__BB0_113:
	add.s32 	%r554, %r662, 1;
	mul.rn.f32 	%f389, %f483, %f483;
	and.b32  	%r555, %r662, 1;
	setp.eq.b32 	%p115, %r555, 1;
	selp.f32 	%f390, %f483, 0f3F800000, %p115;
	fma.rn.f32 	%f391, %f389, %f390, 0f00000000;
	fma.rn.f32 	%f392, %f389, 0f37CBAC00, 0fBAB607ED;
	selp.f32 	%f393, 0fB94D4153, %f392, %p115;
	selp.f32 	%f394, 0f3C0885E4, 0f3D2AAABB, %p115;
	fma.rn.f32 	%f395, %f393, %f389, %f394;
	selp.f32 	%f396, 0fBE2AAAA8, 0fBEFFFFFF, %p115;
	fma.rn.f32 	%f397, %f395, %f389, %f396;
	fma.rn.f32 	%f398, %f397, %f391, %f390;
	and.b32  	%r556, %r554, 2;
	setp.eq.s32 	%p116, %r556, 0;
	mov.f32 	%f399, 0f00000000;
	sub.f32 	%f400, %f399, %f398;
	selp.f32 	%f401, %f398, %f400, %p116;
	mul.f32 	%f402, %f96, 0f45368000;
	mul.f32 	%f103, %f402, %f401;
	mul.f32 	%f403, %f103, 0f3F22F983;
	cvt.rni.s32.f32 	%r670, %f403;
	cvt.rn.f32.s32 	%f404, %r670;
	fma.rn.f32 	%f405, %f404, 0fBFC90FDA, %f103;
	fma.rn.f32 	%f406, %f404, 0fB3A22168, %f405;
	fma.rn.f32 	%f485, %f404, 0fA7C234C5, %f406;
	abs.f32 	%f105, %f103;
	setp.ltu.f32 	%p117, %f105, 0f47CE4780;
	mov.u32 	%r666, %r670;
	mov.f32 	%f484, %f485;
	@%p117 bra 	$L__BB0_121;
	setp.neu.f32 	%p118, %f105, 0f7F800000;
	@%p118 bra 	$L__BB0_116;
	mov.f32 	%f409, 0f00000000;
	mul.rn.f32 	%f484, %f103, %f409;
	mov.b32 	%r666, 0;
	bra.uni 	$L__BB0_121;
$L__BB0_116:
	mov.b32 	%r194, %f103;
	mov.b64 	%rd307, 0;
	mov.b32 	%r663, 0;
	mov.u64 	%rd305, __cudart_i2opi_f;
	shl.b32 	%r559, %r194, 8;
	or.b32  	%r560, %r559, -2147483648;
	mov.u64 	%rd306, %rd1;
$L__BB0_117:
	.pragma "nounroll";
	ld.global.nc.u32 	%r558, [%rd305];
	mad.wide.u32 	%rd233, %r558, %r560, %rd307;
	shr.u64 	%rd307, %rd233, 32;
	st.local.u32 	[%rd306], %rd233;
	add.s32 	%r663, %r663, 1;
	add.s64 	%rd306, %rd306, 4;
	add.s64 	%rd305, %rd305, 4;
	setp.ne.s32 	%p119, %r663, 6;
	@%p119 bra 	$L__BB0_117;
	shr.u32 	%r561, %r194, 23;
	st.local.u32 	[%rd1+24], %rd307;
	and.b32  	%r197, %r561, 31;
	and.b32  	%r562, %r561, 224;
	add.s32 	%r563, %r562, -128;
	shr.u32 	%r564, %r563, 5;
	mul.wide.u32 	%rd234, %r564, 4;
	sub.s64 	%rd106, %rd1, %rd234;
	ld.local.u32 	%r664, [%rd106+24];
	ld.local.u32 	%r665, [%rd106+20];
	setp.eq.s32 	%p120, %r197, 0;
	@%p120 bra 	$L__BB0_120;
	shf.l.wrap.b32 	%r664, %r665, %r664, %r197;
	ld.local.u32 	%r565, [%rd106+16];
	shf.l.wrap.b32 	%r665, %r565, %r665, %r197;
$L__BB0_120:
	shr.u32 	%r566, %r664, 30;
	shf.l.wrap.b32 	%r567, %r665, %r664, 2;
	shl.b32 	%r568, %r665, 2;
	shr.u32 	%r569, %r567, 31;
	add.s32 	%r570, %r569, %r566;
	neg.s32 	%r571, %r570;
	setp.lt.s32 	%p121, %r194, 0;
	selp.b32 	%r666, %r571, %r570, %p121;
	xor.b32  	%r572, %r567, %r194;
	shr.s32 	%r573, %r567, 31;
	xor.b32  	%r574, %r573, %r567;
	xor.b32  	%r575, %r573, %r568;
	cvt.u64.u32 	%rd235, %r574;
	shl.b64 	%rd236, %rd235, 32;
	cvt.u64.u32 	%rd237, %r575;
	or.b64  	%rd238, %rd236, %rd237;
	cvt.rn.f64.s64 	%fd30, %rd238;
	mul.f64 	%fd31, %fd30, 0d3BF921FB54442D19;
	cvt.rn.f32.f64 	%f407, %fd31;
	neg.f32 	%f408, %f407;
	setp.lt.s32 	%p122, %r572, 0;
	selp.f32 	%f484, %f408, %f407, %p122;
$L__BB0_121:
	setp.ltu.f32 	%p123, %f105, 0f47CE4780;
	add.s32 	%r577, %r666, 1;
	mul.rn.f32 	%f410, %f484, %f484;
	and.b32  	%r578, %r666, 1;
	setp.eq.b32 	%p124, %r578, 1;
	selp.f32 	%f411, %f484, 0f3F800000, %p124;
	fma.rn.f32 	%f412, %f410, %f411, 0f00000000;
	fma.rn.f32 	%f413, %f410, 0f37CBAC00, 0fBAB607ED;
	selp.f32 	%f414, 0fB94D4153, %f413, %p124;
	selp.f32 	%f415, 0f3C0885E4, 0f3D2AAABB, %p124;
	fma.rn.f32 	%f416, %f414, %f410, %f415;
	selp.f32 	%f417, 0fBE2AAAA8, 0fBEFFFFFF, %p124;
	fma.rn.f32 	%f418, %f416, %f410, %f417;
	fma.rn.f32 	%f419, %f418, %f412, %f411;
	and.b32  	%r579, %r577, 2;
	setp.eq.s32 	%p125, %r579, 0;
	mov.f32 	%f420, 0f00000000;
	sub.f32 	%f421, %f420, %f419;
	selp.f32 	%f109, %f419, %f421, %p125;
	@%p123 bra 	$L__BB0_129;
	setp.neu.f32 	%p126, %f105, 0f7F800000;
	@%p126 bra 	$L__BB0_124;
	mov.f32 	%f424, 0f00000000;
	mul.rn.f32 	%f485, %f103, %f424;
	mov.b32 	%r670, 0;
	bra.uni 	$L__BB0_129;
$L__BB0_124:
	mov.b32 	%r206, %f103;
	shl.b32 	%r581, %r206, 8;
	or.b32  	%r207, %r581, -2147483648;
	mov.b64 	%rd310, 0;
	mov.b32 	%r667, 0;
	mov.u64 	%rd308, __cudart_i2opi_f;
	mov.u64 	%rd309, %rd1;
$L__BB0_125:
	.pragma "nounroll";
	ld.global.nc.u32 	%r582, [%rd308];
	mad.wide.u32 	%rd241, %r582, %r207, %rd310;
	shr.u64 	%rd310, %rd241, 32;
	st.local.u32 	[%rd309], %rd241;
	add.s32 	%r667, %r667, 1;
	add.s64 	%rd309, %rd309, 4;
	add.s64 	%rd308, %rd308, 4;
	setp.ne.s32 	%p127, %r667, 6;
	@%p127 bra 	$L__BB0_125;
	shr.u32 	%r583, %r206, 23;
	st.local.u32 	[%rd1+24], %rd310;
	and.b32  	%r210, %r583, 31;
	and.b32  	%r584, %r583, 224;
	add.s32 	%r585, %r584, -128;
	shr.u32 	%r586, %r585, 5;
	mul.wide.u32 	%rd242, %r586, 4;
	sub.s64 	%rd113, %rd1, %rd242;
	ld.local.u32 	%r668, [%rd113+24];
	ld.local.u32 	%r669, [%rd113+20];
	setp.eq.s32 	%p128, %r210, 0;
	@%p128 bra 	$L__BB0_128;
	shf.l.wrap.b32 	%r668, %r669, %r668, %r210;
	ld.local.u32 	%r587, [%rd113+16];
	shf.l.wrap.b32 	%r669, %r587, %r669, %r210;
$L__BB0_128:
	shr.u32 	%r588, %r668, 30;
	shf.l.wrap.b32 	%r589, %r669, %r668, 2;
	shl.b32 	%r590, %r669, 2;
	shr.u32 	%r591, %r589, 31;
	add.s32 	%r592, %r591, %r588;
	neg.s32 	%r593, %r592;
	setp.lt.s32 	%p129, %r206, 0;
	selp.b32 	%r670, %r593, %r592, %p129;
	xor.b32  	%r594, %r589, %r206;
	shr.s32 	%r595, %r589, 31;
	xor.b32  	%r596, %r595, %r589;
	xor.b32  	%r597, %r595, %r590;
	cvt.u64.u32 	%rd243, %r596;
	shl.b64 	%rd244, %rd243, 32;
	cvt.u64.u32 	%rd245, %r597;
	or.b64  	%rd246, %rd244, %rd245;
	cvt.rn.f64.s64 	%fd32, %rd246;
	mul.f64 	%fd33, %fd32, 0d3BF921FB54442D19;
	cvt.rn.f32.f64 	%f422, %fd33;
	neg.f32 	%f423, %f422;
	setp.lt.s32 	%p130, %r594, 0;
	selp.f32 	%f485, %f423, %f422, %p130;
$L__BB0_129:
	mul.rn.f32 	%f425, %f485, %f485;
	and.b32  	%r599, %r670, 1;
	setp.eq.b32 	%p131, %r599, 1;
	selp.f32 	%f426, 0f3F800000, %f485, %p131;
	fma.rn.f32 	%f427, %f425, %f426, 0f00000000;
	fma.rn.f32 	%f428, %f425, 0f37CBAC00, 0fBAB607ED;
	selp.f32 	%f429, %f428, 0fB94D4153, %p131;
	selp.f32 	%f430, 0f3D2AAABB, 0f3C0885E4, %p131;
	fma.rn.f32 	%f431, %f429, %f425, %f430;
	selp.f32 	%f432, 0fBEFFFFFF, 0fBE2AAAA8, %p131;
	fma.rn.f32 	%f433, %f431, %f425, %f432;
	fma.rn.f32 	%f434, %f433, %f427, %f426;
	and.b32  	%r600, %r670, 2;
	setp.eq.s32 	%p132, %r600, 0;
	mov.f32 	%f435, 0f00000000;
	sub.f32 	%f436, %f435, %f434;
	selp.f32 	%f437, %f434, %f436, %p132;
	mul.f32 	%f438, %f88, %f437;
	fma.rn.f32 	%f439, %f60, %f109, %f438;
	mul.f32 	%f440, %f4, %f439;
	fma.rn.f32 	%f441, %f61, %f89, %f440;
	setp.lt.f32 	%p133, %f439, %f89;
	cvt.rzi.s32.f32 	%r601, %f89;
	cvt.rn.f32.s32 	%f442, %r601;
	selp.f32 	%f443, %f439, %f89, %p133;
	selp.f32 	%f444, %f442, %f439, %p133;
	setp.lt.f32 	%p134, %f441, %f443;
	setp.gt.f32 	%p135, %f441, %f444;
	selp.f32 	%f445, %f444, %f441, %p135;
	selp.f32 	%f446, %f443, %f445, %p134;
	mov.f32 	%f447, 0f3F800000;
	sub.f32 	%f448, %f447, %f6;
	mul.f32 	%f449, %f6, %f446;
	fma.rn.f32 	%f450, %f448, %f62, %f449;
	setp.lt.f32 	%p136, %f446, %f62;
	cvt.rzi.s32.f32 	%r602, %f62;
	cvt.rn.f32.s32 	%f451, %r602;
	selp.f32 	%f452, %f446, %f62, %p136;
	selp.f32 	%f453, %f451, %f446, %p136;
	setp.lt.f32 	%p137, %f450, %f452;
	setp.gt.f32 	%p138, %f450, %f453;
	selp.f32 	%f454, %f453, %f450, %p138;
	selp.f32 	%f113, %f452, %f454, %p137;
	cvt.f64.f32 	%fd1, %f113;
	setp.geu.f64 	%p139, %fd1, 0d3FE6B851EB851EB8;
	@%p139 bra 	$L__BB0_131;
	cvt.rn.f32.s32 	%f455, %r2;
	mul.f32 	%f456, %f1, 0f43340000;
	div.rn.f32 	%f457, %f456, %f455;
	add.f32 	%f458, %f457, 0fC2B40000;
	abs.f32 	%f459, %f458;
	setp.gt.f32 	%p142, %f459, 0f42A00000;
	ld.const.u32 	%r605, [ICE];
	ld.const.u32 	%r606, [OCEAN];
	selp.b32 	%r671, %r605, %r606, %p142;
	bra.uni 	$L__BB0_134;
$L__BB0_131:
	setp.geu.f64 	%p140, %fd1, 0d3FE75C28F5C28F5C;
	@%p140 bra 	$L__BB0_133;
	ld.const.u32 	%r671, [SAND];
	bra.uni 	$L__BB0_134;
$L__BB0_133:
	setp.lt.f64 	%p141, %fd1, 0d3FEB333333333333;
	ld.const.u32 	%r603, [DIRT];
	ld.const.u32 	%r604, [STONE];
	selp.b32 	%r671, %r603, %r604, %p141;
$L__BB0_134:
	ld.param.u64 	%rd261, [genTerrain_param_1];
	setp.geu.f64 	%p143, %fd1, 0d3FE6B851EB851EB8;
	cvta.to.global.u64 	%rd247, %rd261;
	mul.wide.u32 	%rd248, %r4, 8;
	add.s64 	%rd249, %rd247, %rd248;
	ld.global.u64 	%rd250, [%rd249];
	cvta.to.global.u64 	%rd251, %rd250;
	mul.wide.u32 	%rd252, %r5, 4;
	add.s64 	%rd253, %rd251, %rd252;
	st.global.u32 	[%rd253], %r671;
	@%p143 bra 	$L__BB0_136;
	mul.f32 	%f468, %f113, 0f3F000000;
	div.rn.f32 	%f469, %f468, 0f3F35C28F;
	add.f32 	%f486, %f469, 0fBF000000;
	bra.uni 	$L__BB0_141;
$L__BB0_136:
	setp.geu.f64 	%p144, %fd1, 0d3FEB333333333333;
	@%p144 bra 	$L__BB0_138;
	add.f32 	%f466, %f113, 0fBF35C28F;
	div.rn.f32 	%f467, %f466, 0f3E0F5C2C;
	add.f32 	%f486, %f467, 0f00000000;
	bra.uni 	$L__BB0_141;
$L__BB0_138:
	setp.geu.f64 	%p145, %fd1, 0d3FEE666666666666;
	@%p145 bra 	$L__BB0_140;
	add.f32 	%f463, %f113, 0fBF59999A;
	add.f32 	%f464, %f463, %f463;
	div.rn.f32 	%f465, %f464, 0f3DCCCCC8;
	add.f32 	%f486, %f465, 0f3F800000;
	bra.uni 	$L__BB0_141;
$L__BB0_140:
	add.f32 	%f460, %f113, 0fBF733333;
	mul.f32 	%f461, %f460, 0f40400000;
	div.rn.f32 	%f462, %f461, 0f3D4CCCD0;
	add.f32 	%f486, %f462, 0f40400000;
$L__BB0_141:
	ld.param.u64 	%rd262, [genTerrain_param_2];
	cvta.to.global.u64 	%rd254, %rd262;
	add.s64 	%rd256, %rd254, %rd248;
	ld.global.u64 	%rd257, [%rd256];
	cvta.to.global.u64 	%rd258, %rd257;
	add.s64 	%rd260, %rd258, %rd252;
	st.global.f32 	[%rd260], %f486;
$L__BB0_142:
	ret;

}


// ===== COMPILED SASS (sm_100) =====

	.target	sm_100

	.elftype	@"ET_EXEC"


//--------------------- .note.nv.tkinfo           --------------------------
	.section	.note.nv.tkinfo,"",@"SHT_NOTE"
	.sectionflags	@"SHF_NOTE_NV_TKINFO"
	.tkinfo
        /*0018*/ 	.word	0x00000002
        /*0030*/ 	.string	""
        /*0030*/ 	.string	"ptxas"
        /*0030*/ 	.string	"Cuda compilation tools, release 13.0, V13.0.88"
        /*0030*/ 	.string	"Build cuda_13.0.r13.0/compiler.36424714_0"
        /*0030*/ 	.string	"-arch sm_100 -m 64 "



//--------------------- .note.nv.cuinfo           --------------------------
	.section	.note.nv.cuinfo,"",@"SHT_NOTE"
	.sectionflags	@"SHF_NOTE_NV_CUINFO"
        /*0018*/ 	.short	0x0002
        /*001a*/ 	.short	0x0064
        /*001c*/ 	.short	0x0082
	.zero		2


//--------------------- .nv.info                  --------------------------
	.section	.nv.info,"",@"SHT_CUDA_INFO"
	.align	4


	//----- nvinfo : EIATTR_REGCOUNT
	.align		4
        /*0000*/ 	.byte	0x04, 0x2f
        /*0002*/ 	.short	(.L_15 - .L_14)
	.align		4
.L_14:
        /*0004*/ 	.word	index@(genTerrain)
        /*0008*/ 	.word	0x00000020


	//----- nvinfo : EIATTR_FRAME_SIZE
	.align		4
.L_15:
        /*000c*/ 	.byte	0x04, 0x11
        /*000e*/ 	.short	(.L_17 - .L_16)
	.align		4
.L_16:
        /*0010*/ 	.word	index@($__internal_0_$__cuda_sm3x_div_rn_noftz_f32_slowpath)
        /*0014*/ 	.word	0x00000000


	//----- nvinfo : EIATTR_FRAME_SIZE
	.align		4
.L_17:
        /*0018*/ 	.byte	0x04, 0x11
        /*001a*/ 	.short	(.L_19 - .L_18)
	.align		4
.L_18:
        /*001c*/ 	.word	index@(genTerrain)
        /*0020*/ 	.word	0x00000000


	//----- nvinfo : EIATTR_MIN_STACK_SIZE
	.align		4
.L_19:
        /*0024*/ 	.byte	0x04, 0x12
        /*0026*/ 	.short	(.L_21 - .L_20)
	.align		4
.L_20:
        /*0028*/ 	.word	index@(genTerrain)
        /*002c*/ 	.word	0x00000000
.L_21:


//--------------------- .nv.compat                --------------------------
	.section	.nv.compat,"",@"SHT_CUDA_COMPAT_INFO"
	.align	4
        /*0000*/ 	.byte	0x02, 0x09, 0x00, 0x00, 0x02, 0x02, 0x01, 0x00, 0x02, 0x05, 0x05, 0x00, 0x03, 0x07, 0x01, 0x01
        /*0010*/ 	.byte	0x02, 0x03, 0x00, 0x00, 0x02, 0x06, 0x01, 0x00, 0x04, 0x0b, 0x08, 0x00, 0x01, 0x00, 0x00, 0x00
        /*0020*/ 	.byte	0x00, 0x00, 0x00, 0x00


//--------------------- .nv.info.genTerrain       --------------------------
	.section	.nv.info.genTerrain,"",@"SHT_CUDA_INFO"
	.sectionflags	@""
	.align	4


	//----- nvinfo : EIATTR_CUDA_API_VERSION
	.align		4
        /*0000*/ 	.byte	0x04, 0x37
        /*0002*/ 	.short	(.L_23 - .L_22)
.L_22:
        /*0004*/ 	.word	0x00000082


	//----- nvinfo : EIATTR_KPARAM_INFO
	.align		4
.L_23:
        /*0008*/ 	.byte	0x04, 0x17
        /*000a*/ 	.short	(.L_25 - .L_24)
.L_24:
        /*000c*/ 	.word	0x00000000
        /*0010*/ 	.short	0x0002
        /*0012*/ 	.short	0x0010
        /*0014*/ 	.byte	0x00, 0xf5, 0x21, 0x00


	//----- nvinfo : EIATTR_KPARAM_INFO
	.align		4
.L_25:
        /*0018*/ 	.byte	0x04, 0x17
        /*001a*/ 	.short	(.L_27 - .L_26)
.L_26:
        /*001c*/ 	.word	0x00000000
        /*0020*/ 	.short	0x0001
        /*0022*/ 	.short	0x0008
        /*0024*/ 	.byte	0x00, 0xf5, 0x21, 0x00


	//----- nvinfo : EIATTR_KPARAM_INFO
	.align		4
.L_27:
        /*0028*/ 	.byte	0x04, 0x17
        /*002a*/ 	.short	(.L_29 - .L_28)
.L_28:
        /*002c*/ 	.word	0x00000000
        /*0030*/ 	.short	0x0000
        /*0032*/ 	.short	0x0000
        /*0034*/ 	.byte	0x00, 0xf5, 0x21, 0x00


	//----- nvinfo : EIATTR_SPARSE_MMA_MASK
	.align		4
.L_29:
        /*0038*/ 	.byte	0x03, 0x50
        /*003a*/ 	.short	0x0000


	//----- nvinfo : EIATTR_MAXREG_COUNT
	.align		4
        /*003c*/ 	.byte	0x03, 0x1b
        /*003e*/ 	.short	0x00ff


	//----- nvinfo : EIATTR_MERCURY_ISA_VERSION
	.align		4
        /*0040*/ 	.byte	0x03, 0x5f
        /*0042*/ 	.short	0x0101


	//----- nvinfo : EIATTR_VRC_CTA_INIT_COUNT
	.align		4
        /*0044*/ 	.byte	0x02, 0x4a
	.zero		1
	.zero		1


	//----- nvinfo : EIATTR_EXIT_INSTR_OFFSETS
	.align		4
        /*0048*/ 	.byte	0x04, 0x1c
        /*004a*/ 	.short	(.L_31 - .L_30)


	//   ....[0]....
.L_30:
        /*004c*/ 	.word	0x000001b0


	//   ....[1]....
        /*0050*/ 	.word	0x00008d30


	//----- nvinfo : EIATTR_CRS_STACK_SIZE
	.align		4
.L_31:
        /*0054*/ 	.byte	0x04, 0x1e
        /*0056*/ 	.short	(.L_33 - .L_32)
.L_32:
        /*0058*/ 	.word	0x00000000


	//----- nvinfo : EIATTR_CBANK_PARAM_SIZE
	.align		4
.L_33:
        /*005c*/ 	.byte	0x03, 0x19
        /*005e*/ 	.short	0x0018


	//----- nvinfo : EIATTR_PARAM_CBANK
	.align		4
        /*0060*/ 	.byte	0x04, 0x0a
        /*0062*/ 	.short	(.L_35 - .L_34)
	.align		4
.L_34:
        /*0064*/ 	.word	index@(.nv.constant0.genTerrain)
        /*0068*/ 	.short	0x0380
        /*006a*/ 	.short	0x0018


	//----- nvinfo : EIATTR_SW_WAR
	.align		4
.L_35:
        /*006c*/ 	.byte	0x04, 0x36
        /*006e*/ 	.short	(.L_37 - .L_36)
.L_36:
        /*0070*/ 	.word	0x00000008
.L_37:


//--------------------- .nv.callgraph             --------------------------
	.section	.nv.callgraph,"",@"SHT_CUDA_CALLGRAPH"
	.align	4
	.sectionentsize	8
	.align		4
        /*0000*/ 	.word	0x00000000
	.align		4
        /*0004*/ 	.word	0xffffffff
	.align		4
        /*0008*/ 	.word	0x00000000
	.align		4
        /*000c*/ 	.word	0xfffffffe
	.align		4
        /*0010*/ 	.word	0x00000000
	.align		4
        /*0014*/ 	.word	0xfffffffd
	.align		4
        /*0018*/ 	.word	0x00000000
	.align		4
        /*001c*/ 	.word	0xfffffffc


//--------------------- .nv.constant3             --------------------------
	.section	.nv.constant3,"a",@progbits
	.align	4
.nv.constant3:
	.type		PI,@object
	.size		PI,(E - PI)
PI:
        /*0000*/ 	.byte	0xeb, 0x0f, 0x49, 0x40
	.type		E,@object
	.size		E,(HALF_C - E)
E:
        /*0004*/ 	.byte	0x54, 0xf8, 0x2d, 0x40
	.type		HALF_C,@object
	.size		HALF_C,(sqrt2 - HALF_C)
HALF_C:
        /*0008*/ 	.byte	0x41, 0xfa, 0x8e, 0x3c
	.type		sqrt2,@object
	.size		sqrt2,(sqrt3 - sqrt2)
sqrt2:
        /*000c*/ 	.byte	0xf3, 0x04, 0xb5, 0x3f
	.type		sqrt3,@object
	.size		sqrt3,(SAND - sqrt3)
sqrt3:
        /*0010*/ 	.byte	0xd7, 0xb3, 0xdd, 0x3f
	.type		SAND,@object
	.size		SAND,(DIRT - SAND)
SAND:
	.zero		4
	.type		DIRT,@object
	.size		DIRT,(OCEAN - DIRT)
DIRT:
        /*0018*/ 	.byte	0x01, 0x00, 0x00, 0x00
	.type		OCEAN,@object
	.size		OCEAN,(GRASS - OCEAN)
OCEAN:
        /*001c*/ 	.byte	0x02, 0x00, 0x00, 0x00
	.type		GRASS,@object
	.size		GRASS,(STONE - GRASS)
GRASS:
        /*0020*/ 	.byte	0x03, 0x00, 0x00, 0x00
	.type		STONE,@object
	.size		STONE,(ICE - STONE)
STONE:
        /*0024*/ 	.byte	0x04, 0x00, 0x00, 0x00
	.type		ICE,@object
	.size		ICE,(FOREST - ICE)
ICE:
        /*0028*/ 	.byte	0x05, 0x00, 0x00, 0x00
	.type		FOREST,@object
	.size		FOREST,(LAKE - FOREST)
FOREST:
        /*002c*/ 	.byte	0x06, 0x00, 0x00, 0x00
	.type		LAKE,@object
	.size		LAKE,(.L_12 - LAKE)
LAKE:
        /*0030*/ 	.byte	0x07, 0x00, 0x00, 0x00
.L_12:


//--------------------- .nv.constant4             --------------------------
	.section	.nv.constant4,"a",@progbits
	.align	8
	.align		8
.nv.constant4:
        /*0000*/ 	.dword	__cudart_i2opi_f


//--------------------- .text.genTerrain          --------------------------
	.section	.text.genTerrain,"ax",@progbits
	.align	128
        .global         genTerrain
        .type           genTerrain,@function
        .size           genTerrain,(.L_x_110 - genTerrain)
        .other          genTerrain,@"STO_CUDA_ENTRY STV_DEFAULT"
genTerrain:
.text.genTerrain:
[----:B------:R-:W-:Y:S08]  /*0000*/  LDC R1, c[0x0][0x37c] ;  /* 0x0000df00ff017b82 */ /* 0x000ff00000000800 */
[----:B------:R-:W0:Y:S01]  /*0010*/  LDC.64 R4, c[0x0][0x380] ;  /* 0x0000e000ff047b82 */ /* 0x000e220000000a00 */
[----:B------:R-:W0:Y:S02]  /*0020*/  LDCU.64 UR6, c[0x0][0x358] ;  /* 0x00006b00ff0677ac */ /* 0x000e240008000a00 */
[----:B0-----:R-:W2:Y:S04]  /*0030*/  LDG.E R0, desc[UR6][R4.64] ;  /* 0x0000000604007981 */ /* 0x001ea8000c1e1900 */
[----:B------:R-:W2:Y:S04]  /*0040*/  LDG.E R3, desc[UR6][R4.64+0x4] ;  /* 0x0000040604037981 */ /* 0x000ea8000c1e1900 */
[----:B------:R0:W3:Y:S01]  /*0050*/  LDG.E R7, desc[UR6][R4.64+0x8] ;  /* 0x0000080604077981 */ /* 0x0000e2000c1e1900 */
[----:B------:R-:W-:Y:S01]  /*0060*/  S2UR UR4, SR_CTAID.Y ;  /* 0x00000000000479c3 */ /* 0x000fe20000002600 */
[----:B------:R-:W1:Y:S01]  /*0070*/  LDCU UR12, c[0x0][0x360] ;  /* 0x00006c00ff0c77ac */ /* 0x000e620008000800 */
[----:B------:R-:W4:Y:S01]  /*0080*/  S2R R2, SR_TID.Y ;  /* 0x0000000000027919 */ /* 0x000f220000002200 */
[----:B------:R-:W1:Y:S01]  /*0090*/  LDCU UR13, c[0x0][0x364] ;  /* 0x00006c80ff0d77ac */ /* 0x000e620008000800 */
[----:B------:R-:W4:Y:S04]  /*00a0*/  S2R R11, SR_TID.Z ;  /* 0x00000000000b7919 */ /* 0x000f280000002300 */
[----:B------:R-:W5:Y:S01]  /*00b0*/  S2UR UR9, SR_CTAID.Z ;  /* 0x00000000000979c3 */ /* 0x000f620000002700 */
[----:B------:R-:W4:Y:S01]  /*00c0*/  LDCU UR8, c[0x0][0x370] ;  /* 0x00006e00ff0877ac */ /* 0x000f220008000800 */
[----:B------:R-:W4:Y:S01]  /*00d0*/  S2R R9, SR_TID.X ;  /* 0x0000000000097919 */ /* 0x000f220000002100 */
[----:B------:R-:W5:Y:S05]  /*00e0*/  LDCU UR10, c[0x0][0x374] ;  /* 0x00006e80ff0a77ac */ /* 0x000f6a0008000800 */
[----:B------:R-:W4:Y:S01]  /*00f0*/  S2UR UR5, SR_CTAID.X ;  /* 0x00000000000579c3 */ /* 0x000f220000002500 */
[----:B-1----:R-:W-:-:S07]  /*0100*/  UIMAD UR11, UR12, UR13, URZ ;  /* 0x0000000d0c0b72a4 */ /* 0x002fce000f8e02ff */
[----:B0-----:R-:W0:Y:S01]  /*0110*/  LDC R5, c[0x0][0x368] ;  /* 0x0000da00ff057b82 */ /* 0x001e220000000800 */
[----:B-----5:R-:W-:Y:S01]  /*0120*/  UIMAD UR4, UR9, UR10, UR4 ;  /* 0x0000000a090472a4 */ /* 0x020fe2000f8e0204 */
[----:B----4-:R-:W-:-:S03]  /*0130*/  IMAD R2, R11, UR13, R2 ;  /* 0x0000000d0b027c24 */ /* 0x010fc6000f8e0202 */
[----:B------:R-:W-:Y:S01]  /*0140*/  UIMAD UR4, UR4, UR8, UR5 ;  /* 0x00000008040472a4 */ /* 0x000fe2000f8e0205 */
[----:B------:R-:W-:Y:S02]  /*0150*/  IMAD R2, R2, UR12, R9 ;  /* 0x0000000c02027c24 */ /* 0x000fe4000f8e0209 */
[----:B0-----:R-:W-:-:S04]  /*0160*/  IMAD R5, R5, UR11, RZ ;  /* 0x0000000b05057c24 */ /* 0x001fc8000f8e02ff */
[----:B------:R-:W-:Y:S02]  /*0170*/  IMAD R5, R5, UR4, R2 ;  /* 0x0000000405057c24 */ /* 0x000fe4000f8e0202 */
[----:B--2---:R-:W-:-:S04]  /*0180*/  IMAD R4, R0, R3, RZ ;  /* 0x0000000300047224 */ /* 0x004fc800078e02ff */
[----:B---3--:R-:W-:-:S05]  /*0190*/  IMAD R4, R4, R7, RZ ;  /* 0x0000000704047224 */ /* 0x008fca00078e02ff */
[----:B------:R-:W-:-:S13]  /*01a0*/  ISETP.GE.AND P0, PT, R5, R4, PT ;  /* 0x000000040500720c */ /* 0x000fda0003f06270 */
[----:B------:R-:W-:Y:S05]  /*01b0*/  @P0 EXIT ;  /* 0x000000000000094d */ /* 0x000fea0003800000 */
[-C--:B------:R-:W-:Y:S01]  /*01c0*/  IABS R9, R0.reuse ;  /* 0x0000000000097213 */ /* 0x080fe20000000000 */
[----:B------:R-:W-:Y:S01]  /*01d0*/  BSSY.RECONVERGENT B0, `(.L_x_0) ;  /* 0x00000a6000007945 */ /* 0x000fe20003800200 */
[----:B------:R-:W-:Y:S02]  /*01e0*/  IABS R8, R3 ;  /* 0x0000000300087213 */ /* 0x000fe40000000000 */
[----:B------:R-:W0:Y:S01]  /*01f0*/  I2F.RP R4, R9 ;  /* 0x0000000900047306 */ /* 0x000e220000209400 */
[----:B------:R-:W-:Y:S02]  /*0200*/  IABS R10, R5 ;  /* 0x00000005000a7213 */ /* 0x000fe40000000000 */
[----:B------:R-:W-:-:S05]  /*0210*/  IABS R12, R0 ;  /* 0x00000000000c7213 */ /* 0x000fca0000000000 */
[----:B0-----:R-:W0:Y:S02]  /*0220*/  MUFU.RCP R4, R4 ;  /* 0x0000000400047308 */ /* 0x001e240000001000 */
[----:B0-----:R-:W-:-:S06]  /*0230*/  VIADD R6, R4, 0xffffffe ;  /* 0x0ffffffe04067836 */ /* 0x001fcc0000000000 */
[----:B------:R0:W1:Y:S02]  /*0240*/  F2I.FTZ.U32.TRUNC.NTZ R7, R6 ;  /* 0x0000000600077305 */ /* 0x000064000021f000 */
[----:B0-----:R-:W-:Y:S02]  /*0250*/  IMAD.MOV.U32 R6, RZ, RZ, RZ ;  /* 0x000000ffff067224 */ /* 0x001fe400078e00ff */
[----:B-1----:R-:W-:-:S04]  /*0260*/  IMAD.MOV R2, RZ, RZ, -R7 ;  /* 0x000000ffff027224 */ /* 0x002fc800078e0a07 */
[----:B------:R-:W-:Y:S02]  /*0270*/  IMAD R11, R2, R9, RZ ;  /* 0x00000009020b7224 */ /* 0x000fe400078e02ff */
[----:B------:R-:W-:Y:S02]  /*0280*/  IMAD.MOV.U32 R2, RZ, RZ, R8 ;  /* 0x000000ffff027224 */ /* 0x000fe400078e0008 */
[----:B------:R-:W-:Y:S02]  /*0290*/  IMAD.HI.U32 R7, R7, R11, R6 ;  /* 0x0000000b07077227 */ /* 0x000fe400078e0006 */
[----:B------:R-:W0:Y:S02]  /*02a0*/  I2F.RP R8, R2 ;  /* 0x0000000200087306 */ /* 0x000e240000209400 */
[----:B------:R-:W-:Y:S02]  /*02b0*/  IMAD.MOV.U32 R6, RZ, RZ, R10 ;  /* 0x000000ffff067224 */ /* 0x000fe400078e000a */
[----:B------:R-:W-:-:S02]  /*02c0*/  IMAD.MOV R11, RZ, RZ, -R12 ;  /* 0x000000ffff0b7224 */ /* 0x000fc400078e0a0c */
[----:B------:R-:W-:-:S04]  /*02d0*/  IMAD.HI.U32 R4, R7, R6, RZ ;  /* 0x0000000607047227 */ /* 0x000fc800078e00ff */
[----:B------:R-:W-:Y:S01]  /*02e0*/  IMAD R6, R4, R11, R6 ;  /* 0x0000000b04067224 */ /* 0x000fe200078e0206 */
[----:B0-----:R-:W0:Y:S04]  /*02f0*/  MUFU.RCP R8, R8 ;  /* 0x0000000800087308 */ /* 0x001e280000001000 */
[----:B------:R-:W-:-:S13]  /*0300*/  ISETP.GT.U32.AND P1, PT, R9, R6, PT ;  /* 0x000000060900720c */ /* 0x000fda0003f24070 */
[----:B------:R-:W-:Y:S02]  /*0310*/  @!P1 IMAD.IADD R6, R6, 0x1, -R9 ;  /* 0x0000000106069824 */ /* 0x000fe400078e0a09 */
[----:B------:R-:W-:Y:S01]  /*0320*/  @!P1 VIADD R4, R4, 0x1 ;  /* 0x0000000104049836 */ /* 0x000fe20000000000 */
[----:B0-----:R-:W-:Y:S02]  /*0330*/  IADD3 R7, PT, PT, R8, 0xffffffe, RZ ;  /* 0x0ffffffe08077810 */ /* 0x001fe40007ffe0ff */
[----:B------:R-:W-:Y:S02]  /*0340*/  ISETP.GE.U32.AND P0, PT, R6, R9, PT ;  /* 0x000000090600720c */ /* 0x000fe40003f06070 */
[----:B------:R-:W-:Y:S02]  /*0350*/  LOP3.LUT R6, R5, R0, RZ, 0x3c, !PT ;  /* 0x0000000005067212 */ /* 0x000fe400078e3cff */
[----:B------:R-:W0:Y:S01]  /*0360*/  F2I.FTZ.U32.TRUNC.NTZ R7, R7 ;  /* 0x0000000700077305 */ /* 0x000e22000021f000 */
[----:B------:R-:W-:-:S02]  /*0370*/  ISETP.NE.AND P1, PT, R0, RZ, PT ;  /* 0x000000ff0000720c */ /* 0x000fc40003f25270 */
[----:B------:R-:W-:Y:S02]  /*0380*/  ISETP.GE.AND P2, PT, R6, RZ, PT ;  /* 0x000000ff0600720c */ /* 0x000fe40003f46270 */
[----:B------:R-:W-:-:S04]  /*0390*/  IABS R6, R3 ;  /* 0x0000000300067213 */ /* 0x000fc80000000000 */
[----:B------:R-:W-:Y:S02]  /*03a0*/  @P0 VIADD R4, R4, 0x1 ;  /* 0x0000000104040836 */ /* 0x000fe40000000000 */
[----:B------:R-:W-:Y:S02]  /*03b0*/  IMAD.MOV R10, RZ, RZ, -R6 ;  /* 0x000000ffff0a7224 */ /* 0x000fe400078e0a06 */
[----:B------:R-:W-:Y:S02]  /*03c0*/  IMAD.MOV.U32 R6, RZ, RZ, RZ ;  /* 0x000000ffff067224 */ /* 0x000fe400078e00ff */
[----:B0-----:R-:W-:Y:S02]  /*03d0*/  IMAD.MOV R9, RZ, RZ, -R7 ;  /* 0x000000ffff097224 */ /* 0x001fe400078e0a07 */
[----:B------:R-:W-:Y:S01]  /*03e0*/  @!P2 IMAD.MOV R4, RZ, RZ, -R4 ;  /* 0x000000ffff04a224 */ /* 0x000fe200078e0a04 */
[----:B------:R-:W-:Y:S01]  /*03f0*/  @!P1 LOP3.LUT R4, RZ, R0, RZ, 0x33, !PT ;  /* 0x00000000ff049212 */ /* 0x000fe200078e33ff */
[----:B------:R-:W-:-:S03]  /*0400*/  IMAD R9, R9, R2, RZ ;  /* 0x0000000209097224 */ /* 0x000fc600078e02ff */
[----:B------:R-:W-:Y:S01]  /*0410*/  IABS R8, R4 ;  /* 0x0000000400087213 */ /* 0x000fe20000000000 */
[----:B------:R-:W-:Y:S01]  /*0420*/  IMAD.HI.U32 R6, R7, R9, R6 ;  /* 0x0000000907067227 */ /* 0x000fe200078e0006 */
[----:B------:R-:W-:-:S03]  /*0430*/  ISETP.GE.AND P2, PT, R4, RZ, PT ;  /* 0x000000ff0400720c */ /* 0x000fc60003f46270 */
[----:B------:R-:W-:Y:S01]  /*0440*/  IMAD.MOV.U32 R7, RZ, RZ, R8 ;  /* 0x000000ffff077224 */ /* 0x000fe200078e0008 */
[----:B------:R-:W-:Y:S01]  /*0450*/  MOV R8, R10 ;  /* 0x0000000a00087202 */ /* 0x000fe20000000f00 */
[----:B------:R-:W-:Y:S02]  /*0460*/  IMAD.MOV R4, RZ, RZ, -R4 ;  /* 0x000000ffff047224 */ /* 0x000fe400078e0a04 */
[----:B------:R-:W-:-:S04]  /*0470*/  IMAD.HI.U32 R6, R6, R7, RZ ;  /* 0x0000000706067227 */ /* 0x000fc800078e00ff */
[----:B------:R-:W-:-:S05]  /*0480*/  IMAD R7, R6, R8, R7 ;  /* 0x0000000806077224 */ /* 0x000fca00078e0207 */
[----:B------:R-:W-:-:S13]  /*0490*/  ISETP.GT.U32.AND P0, PT, R2, R7, PT ;  /* 0x000000070200720c */ /* 0x000fda0003f04070 */
[----:B------:R-:W-:Y:S01]  /*04a0*/  @!P0 IMAD.IADD R7, R7, 0x1, -R2 ;  /* 0x0000000107078824 */ /* 0x000fe200078e0a02 */
[----:B------:R-:W-:-:S04]  /*04b0*/  ISETP.NE.AND P0, PT, R3, RZ, PT ;  /* 0x000000ff0300720c */ /* 0x000fc80003f05270 */
[----:B------:R-:W-:-:S13]  /*04c0*/  ISETP.GT.U32.AND P1, PT, R2, R7, PT ;  /* 0x000000070200720c */ /* 0x000fda0003f24070 */
[----:B------:R-:W-:-:S04]  /*04d0*/  @!P1 IMAD.IADD R7, R7, 0x1, -R2 ;  /* 0x0000000107079824 */ /* 0x000fc800078e0a02 */
[----:B------:R-:W-:-:S04]  /*04e0*/  IMAD.MOV.U32 R2, RZ, RZ, R7 ;  /* 0x000000ffff027224 */ /* 0x000fc800078e0007 */
[----:B------:R-:W-:Y:S01]  /*04f0*/  @!P2 IMAD.MOV R2, RZ, RZ, -R2 ;  /* 0x000000ffff02a224 */ /* 0x000fe200078e0a02 */
[----:B------:R-:W-:Y:S01]  /*0500*/  @!P0 LOP3.LUT R2, RZ, R3, RZ, 0x33, !PT ;  /* 0x00000003ff028212 */ /* 0x000fe200078e33ff */
[----:B------:R-:W-:-:S03]  /*0510*/  IMAD R3, R0, R4, R5 ;  /* 0x0000000400037224 */ /* 0x000fc600078e0205 */
[----:B------:R-:W-:Y:S02]  /*0520*/  I2FP.F32.U32 R4, R2 ;  /* 0x0000000200047245 */ /* 0x000fe40000201000 */
[----:B------:R-:W-:Y:S02]  /*0530*/  I2FP.F32.U32 R21, R3 ;  /* 0x0000000300157245 */ /* 0x000fe40000201000 */
[----:B------:R-:W0:Y:S08]  /*0540*/  F2I.TRUNC.NTZ R17, R4 ;  /* 0x0000000400117305 */ /* 0x000e30000020f100 */
[----:B------:R-:W1:Y:S01]  /*0550*/  F2I.TRUNC.NTZ R20, R21 ;  /* 0x0000001500147305 */ /* 0x000e62000020f100 */
[----:B0-----:R-:W-:-:S05]  /*0560*/  I2FP.F32.S32 R19, R17 ;  /* 0x0000001100137245 */ /* 0x001fca0000201400 */
[----:B------:R-:W-:Y:S01]  /*0570*/  FMUL R11, R19, 171324 ;  /* 0x48274f00130b7820 */ /* 0x000fe20000400000 */
[----:B------:R-:W-:Y:S01]  /*0580*/  FADD R4, R4, -R19 ;  /* 0x8000001304047221 */ /* 0x000fe20000000000 */
[----:B-1----:R-:W-:-:S05]  /*0590*/  I2FP.F32.S32 R20, R20 ;  /* 0x0000001400147245 */ /* 0x002fca0000201400 */
[----:B------:R-:W-:-:S04]  /*05a0*/  FFMA R11, R20, 21942, R11 ;  /* 0x46ab6c00140b7823 */ /* 0x000fc8000000000b */
[----:B------:R-:W-:-:S04]  /*05b0*/  FADD R11, R11, 8912 ;  /* 0x460b40000b0b7421 */ /* 0x000fc80000000000 */
[C---:B------:R-:W-:Y:S01]  /*05c0*/  FMUL R16, R11.reuse, 0.63661974668502807617 ;  /* 0x3f22f9830b107820 */ /* 0x040fe20000400000 */
[----:B------:R-:W-:-:S05]  /*05d0*/  FSETP.GE.AND P0, PT, |R11|, 105615, PT ;  /* 0x47ce47800b00780b */ /* 0x000fca0003f06200 */
[----:B------:R-:W0:Y:S02]  /*05e0*/  F2I.NTZ R16, R16 ;  /* 0x0000001000107305 */ /* 0x000e240000203100 */
[----:B0-----:R-:W-:-:S05]  /*05f0*/  I2FP.F32.S32 R12, R16 ;  /* 0x00000010000c7245 */ /* 0x001fca0000201400 */
[----:B------:R-:W-:-:S04]  /*0600*/  FFMA R5, R12, -1.5707962512969970703, R11 ;  /* 0xbfc90fda0c057823 */ /* 0x000fc8000000000b */
[----:B------:R-:W-:-:S04]  /*0610*/  FFMA R5, R12, -7.5497894158615963534e-08, R5 ;  /* 0xb3a221680c057823 */ /* 0x000fc80000000005 */
[----:B------:R-:W-:Y:S01]  /*0620*/  FFMA R12, R12, -5.3903029534742383927e-15, R5 ;  /* 0xa7c234c50c0c7823 */ /* 0x000fe20000000005 */
[----:B------:R-:W-:Y:S06]  /*0630*/  @!P0 BRA `(.L_x_1) ;  /* 0x00000004007c8947 */ /* 0x000fec0003800000 */
[----:B------:R-:W-:-:S13]  /*0640*/  FSETP.NEU.AND P0, PT, |R11|, +INF , PT ;  /* 0x7f8000000b00780b */ /* 0x000fda0003f0d200 */
[----:B------:R-:W-:Y:S01]  /*0650*/  @!P0 FMUL R12, RZ, R11 ;  /* 0x0000000bff0c8220 */ /* 0x000fe20000400000 */
[----:B------:R-:W-:Y:S01]  /*0660*/  @!P0 IMAD.MOV.U32 R16, RZ, RZ, RZ ;  /* 0x000000ffff108224 */ /* 0x000fe200078e00ff */
[----:B------:R-:W-:Y:S06]  /*0670*/  @!P0 BRA `(.L_x_1) ;  /* 0x00000004006c8947 */ /* 0x000fec0003800000 */
[----:B------:R-:W-:Y:S02]  /*0680*/  IMAD.SHL.U32 R5, R11, 0x100, RZ ;  /* 0x000001000b057824 */ /* 0x000fe400078e00ff */
[----:B------:R-:W-:Y:S02]  /*0690*/  HFMA2 R23, -RZ, RZ, 0, 0 ;  /* 0x00000000ff177431 */ /* 0x000fe400000001ff */
[----:B------:R-:W-:Y:S01]  /*06a0*/  IMAD.MOV.U32 R16, RZ, RZ, RZ ;  /* 0x000000ffff107224 */ /* 0x000fe200078e00ff */
[----:B------:R-:W0:Y:S01]  /*06b0*/  LDCU.64 UR8, c[0x4][URZ] ;  /* 0x01000000ff0877ac */ /* 0x000e220008000a00 */
[----:B------:R-:W-:Y:S01]  /*06c0*/  LOP3.LUT R25, R5, 0x80000000, RZ, 0xfc, !PT ;  /* 0x8000000005197812 */ /* 0x000fe200078efcff */
[----:B------:R-:W-:Y:S01]  /*06d0*/  UMOV UR5, URZ ;  /* 0x000000ff00057c82 */ /* 0x000fe20008000000 */
[----:B------:R-:W-:-:S05]  /*06e0*/  UMOV UR4, URZ ;  /* 0x000000ff00047c82 */ /* 0x000fca0008000000 */
.L_x_2:
[----:B0-----:R-:W-:Y:S02]  /*06f0*/  IMAD.U32 R12, RZ, RZ, UR8 ;  /* 0x00000008ff0c7e24 */ /* 0x001fe4000f8e00ff */
[----:B------:R-:W-:-:S05]  /*0700*/  IMAD.U32 R13, RZ, RZ, UR9 ;  /* 0x00000009ff0d7e24 */ /* 0x000fca000f8e00ff */
[----:B------:R-:W2:Y:S01]  /*0710*/  LDG.E.CONSTANT R12, desc[UR6][R12.64] ;  /* 0x000000060c0c7981 */ /* 0x000ea2000c1e9900 */
[----:B------:R-:W-:Y:S01]  /*0720*/  UIADD3 UR4, UPT, UPT, UR4, 0x1, URZ ;  /* 0x0000000104047890 */ /* 0x000fe2000fffe0ff */
[C---:B------:R-:W-:Y:S01]  /*0730*/  ISETP.EQ.AND P0, PT, R16.reuse, RZ, PT ;  /* 0x000000ff1000720c */ /* 0x040fe20003f02270 */
[----:B------:R-:W-:Y:S01]  /*0740*/  UIADD3 UR8, UP1, UPT, UR8, 0x4, URZ ;  /* 0x0000000408087890 */ /* 0x000fe2000ff3e0ff */
[C---:B------:R-:W-:Y:S01]  /*0750*/  ISETP.EQ.AND P1, PT, R16.reuse, 0x4, PT ;  /* 0x000000041000780c */ /* 0x040fe20003f22270 */
[----:B------:R-:W-:Y:S01]  /*0760*/  UISETP.NE.AND UP0, UPT, UR4, 0x6, UPT ;  /* 0x000000060400788c */ /* 0x000fe2000bf05270 */
[C---:B------:R-:W-:Y:S01]  /*0770*/  ISETP.EQ.AND P2, PT, R16.reuse, 0x8, PT ;  /* 0x000000081000780c */ /* 0x040fe20003f42270 */
[----:B------:R-:W-:Y:S01]  /*0780*/  UIADD3.X UR9, UPT, UPT, URZ, UR9, URZ, UP1, !UPT ;  /* 0x00000009ff097290 */ /* 0x000fe20008ffe4ff */
[C---:B------:R-:W-:Y:S02]  /*0790*/  ISETP.EQ.AND P3, PT, R16.reuse, 0xc, PT ;  /* 0x0000000c1000780c */ /* 0x040fe40003f62270 */
[----:B------:R-:W-:-:S02]  /*07a0*/  ISETP.EQ.AND P4, PT, R16, 0x10, PT ;  /* 0x000000101000780c */ /* 0x000fc40003f82270 */
[C---:B------:R-:W-:Y:S01]  /*07b0*/  ISETP.EQ.AND P5, PT, R16.reuse, 0x14, PT ;  /* 0x000000141000780c */ /* 0x040fe20003fa2270 */
[----:B------:R-:W-:Y:S02]  /*07c0*/  VIADD R16, R16, 0x4 ;  /* 0x0000000410107836 */ /* 0x000fe40000000000 */
[----:B--2---:R-:W-:-:S03]  /*07d0*/  IMAD.WIDE.U32 R14, R12, R25, RZ ;  /* 0x000000190c0e7225 */ /* 0x004fc600078e00ff */
[----:B------:R-:W-:-:S04]  /*07e0*/  IADD3 R14, P6, PT, R14, R23, RZ ;  /* 0x000000170e0e7210 */ /* 0x000fc80007fde0ff */
[----:B------:R-:W-:Y:S01]  /*07f0*/  IADD3.X R23, PT, PT, R15, UR5, RZ, P6, !PT ;  /* 0x000000050f177c10 */ /* 0x000fe2000b7fe4ff */
[--C-:B------:R-:W-:Y:S01]  /*0800*/  @P0 IMAD.MOV.U32 R5, RZ, RZ, R14.reuse ;  /* 0x000000ffff050224 */ /* 0x100fe200078e000e */
[----:B------:R-:W-:Y:S01]  /*0810*/  @P4 MOV R9, R14 ;  /* 0x0000000e00094202 */ /* 0x000fe20000000f00 */
[--C-:B------:R-:W-:Y:S02]  /*0820*/  @P1 IMAD.MOV.U32 R6, RZ, RZ, R14.reuse ;  /* 0x000000ffff061224 */ /* 0x100fe400078e000e */
[--C-:B------:R-:W-:Y:S02]  /*0830*/  @P2 IMAD.MOV.U32 R7, RZ, RZ, R14.reuse ;  /* 0x000000ffff072224 */ /* 0x100fe400078e000e */
[--C-:B------:R-:W-:Y:S02]  /*0840*/  @P3 IMAD.MOV.U32 R8, RZ, RZ, R14.reuse ;  /* 0x000000ffff083224 */ /* 0x100fe400078e000e */
[----:B------:R-:W-:Y:S01]  /*0850*/  @P5 IMAD.MOV.U32 R10, RZ, RZ, R14 ;  /* 0x000000ffff0a5224 */ /* 0x000fe200078e000e */
[----:B------:R-:W-:Y:S06]  /*0860*/  BRA.U UP0, `(.L_x_2) ;  /* 0xfffffffd00a07547 */ /* 0x000fec000b83ffff */
[----:B------:R-:W-:Y:S01]  /*0870*/  SHF.R.U32.HI R12, RZ, 0x17, R11 ;  /* 0x00000017ff0c7819 */ /* 0x000fe2000001160b */
[----:B------:R-:W-:Y:S03]  /*0880*/  BSSY.RECONVERGENT B1, `(.L_x_3) ;  /* 0x0000028000017945 */ /* 0x000fe60003800200 */
[C---:B------:R-:W-:Y:S02]  /*0890*/  LOP3.LUT R13, R12.reuse, 0xe0, RZ, 0xc0, !PT ;  /* 0x000000e00c0d7812 */ /* 0x040fe400078ec0ff */
[----:B------:R-:W-:-:S03]  /*08a0*/  LOP3.LUT P6, RZ, R12, 0x1f, RZ, 0xc0, !PT ;  /* 0x0000001f0cff7812 */ /* 0x000fc600078cc0ff */
[----:B------:R-:W-:-:S05]  /*08b0*/  VIADD R13, R13, 0xffffff80 ;  /* 0xffffff800d0d7836 */ /* 0x000fca0000000000 */
[----:B------:R-:W-:-:S05]  /*08c0*/  SHF.R.U32.HI R13, RZ, 0x5, R13 ;  /* 0x00000005ff0d7819 */ /* 0x000fca000001160d */
[----:B------:R-:W-:-:S05]  /*08d0*/  IMAD.U32 R15, R13, -0x4, RZ ;  /* 0xfffffffc0d0f7824 */ /* 0x000fca00078e00ff */
[C---:B------:R-:W-:Y:S02]  /*08e0*/  ISETP.EQ.AND P3, PT, R15.reuse, -0x18, PT ;  /* 0xffffffe80f00780c */ /* 0x040fe40003f62270 */
[C---:B------:R-:W-:Y:S02]  /*08f0*/  ISETP.EQ.AND P4, PT, R15.reuse, -0x14, PT ;  /* 0xffffffec0f00780c */ /* 0x040fe40003f82270 */
[C---:B------:R-:W-:Y:S02]  /*0900*/  ISETP.EQ.AND P2, PT, R15.reuse, -0x10, PT ;  /* 0xfffffff00f00780c */ /* 0x040fe40003f42270 */
[C---:B------:R-:W-:Y:S02]  /*0910*/  ISETP.EQ.AND P1, PT, R15.reuse, -0xc, PT ;  /* 0xfffffff40f00780c */ /* 0x040fe40003f22270 */
[C---:B------:R-:W-:Y:S02]  /*0920*/  ISETP.EQ.AND P0, PT, R15.reuse, -0x8, PT ;  /* 0xfffffff80f00780c */ /* 0x040fe40003f02270 */
[----:B------:R-:W-:-:S03]  /*0930*/  ISETP.EQ.AND P5, PT, R15, RZ, PT ;  /* 0x000000ff0f00720c */ /* 0x000fc60003fa2270 */
[--C-:B------:R-:W-:Y:S01]  /*0940*/  @P3 IMAD.MOV.U32 R16, RZ, RZ, R5.reuse ;  /* 0x000000ffff103224 */ /* 0x100fe200078e0005 */
[C---:B------:R-:W-:Y:S01]  /*0950*/  ISETP.EQ.AND P3, PT, R15.reuse, -0x4, PT ;  /* 0xfffffffc0f00780c */ /* 0x040fe20003f62270 */
[----:B------:R-:W-:Y:S01]  /*0960*/  @P4 IMAD.MOV.U32 R13, RZ, RZ, R5 ;  /* 0x000000ffff0d4224 */ /* 0x000fe200078e0005 */
[----:B------:R-:W-:Y:S01]  /*0970*/  @P4 MOV R16, R6 ;  /* 0x0000000600104202 */ /* 0x000fe20000000f00 */
[----:B------:R-:W-:Y:S01]  /*0980*/  @P2 IMAD.MOV.U32 R13, RZ, RZ, R6 ;  /* 0x000000ffff0d2224 */ /* 0x000fe200078e0006 */
[----:B------:R-:W-:Y:S01]  /*0990*/  ISETP.EQ.AND P4, PT, R15, 0x4, PT ;  /* 0x000000040f00780c */ /* 0x000fe20003f82270 */
[--C-:B------:R-:W-:Y:S02]  /*09a0*/  @P2 IMAD.MOV.U32 R16, RZ, RZ, R7.reuse ;  /* 0x000000ffff102224 */ /* 0x100fe400078e0007 */
[----:B------:R-:W-:Y:S02]  /*09b0*/  @P1 IMAD.MOV.U32 R13, RZ, RZ, R7 ;  /* 0x000000ffff0d1224 */ /* 0x000fe400078e0007 */
[----:B------:R-:W-:-:S02]  /*09c0*/  @P1 IMAD.MOV.U32 R16, RZ, RZ, R8 ;  /* 0x000000ffff101224 */ /* 0x000fc400078e0008 */
[----:B------:R-:W-:Y:S02]  /*09d0*/  @P0 IMAD.MOV.U32 R13, RZ, RZ, R8 ;  /* 0x000000ffff0d0224 */ /* 0x000fe400078e0008 */
[----:B------:R-:W-:Y:S01]  /*09e0*/  @P0 IMAD.MOV.U32 R16, RZ, RZ, R9 ;  /* 0x000000ffff100224 */ /* 0x000fe200078e0009 */
[----:B------:R-:W-:Y:S01]  /*09f0*/  @P3 MOV R13, R9 ;  /* 0x00000009000d3202 */ /* 0x000fe20000000f00 */
[--C-:B------:R-:W-:Y:S02]  /*0a00*/  @P3 IMAD.MOV.U32 R16, RZ, RZ, R10.reuse ;  /* 0x000000ffff103224 */ /* 0x100fe400078e000a */
[----:B------:R-:W-:Y:S02]  /*0a10*/  @P5 IMAD.MOV.U32 R13, RZ, RZ, R10 ;  /* 0x000000ffff0d5224 */ /* 0x000fe400078e000a */
[--C-:B------:R-:W-:Y:S02]  /*0a20*/  @P5 IMAD.MOV.U32 R16, RZ, RZ, R23.reuse ;  /* 0x000000ffff105224 */ /* 0x100fe400078e0017 */
[----:B------:R-:W-:Y:S01]  /*0a30*/  @P4 IMAD.MOV.U32 R13, RZ, RZ, R23 ;  /* 0x000000ffff0d4224 */ /* 0x000fe200078e0017 */
[----:B------:R-:W-:Y:S06]  /*0a40*/  @!P6 BRA `(.L_x_4) ;  /* 0x00000000002ce947 */ /* 0x000fec0003800000 */
[----:B------:R-:W-:Y:S01]  /*0a50*/  @P2 IMAD.MOV.U32 R14, RZ, RZ, R5 ;  /* 0x000000ffff0e2224 */ /* 0x000fe200078e0005 */
[----:B------:R-:W-:Y:S01]  /*0a60*/  LOP3.LUT R12, R12, 0x1f, RZ, 0xc0, !PT ;  /* 0x0000001f0c0c7812 */ /* 0x000fe200078ec0ff */
[----:B------:R-:W-:Y:S01]  /*0a70*/  @P1 IMAD.MOV.U32 R14, RZ, RZ, R6 ;  /* 0x000000ffff0e1224 */ /* 0x000fe200078e0006 */
[----:B------:R-:W-:Y:S01]  /*0a80*/  @P0 MOV R14, R7 ;  /* 0x00000007000e0202 */ /* 0x000fe20000000f00 */
[----:B------:R-:W-:Y:S01]  /*0a90*/  @P3 IMAD.MOV.U32 R14, RZ, RZ, R8 ;  /* 0x000000ffff0e3224 */ /* 0x000fe200078e0008 */
[----:B------:R-:W-:Y:S01]  /*0aa0*/  ISETP.EQ.AND P0, PT, R15, 0x8, PT ;  /* 0x000000080f00780c */ /* 0x000fe20003f02270 */
[----:B------:R-:W-:Y:S01]  /*0ab0*/  @P5 IMAD.MOV.U32 R14, RZ, RZ, R9 ;  /* 0x000000ffff0e5224 */ /* 0x000fe200078e0009 */
[----:B------:R-:W-:Y:S01]  /*0ac0*/  SHF.L.W.U32.HI R16, R13, R12, R16 ;  /* 0x0000000c0d107219 */ /* 0x000fe20000010e10 */
[----:B------:R-:W-:-:S10]  /*0ad0*/  @P4 IMAD.MOV.U32 R14, RZ, RZ, R10 ;  /* 0x000000ffff0e4224 */ /* 0x000fd400078e000a */
[----:B------:R-:W-:-:S05]  /*0ae0*/  @P0 IMAD.MOV.U32 R14, RZ, RZ, R23 ;  /* 0x000000ffff0e0224 */ /* 0x000fca00078e0017 */
[----:B------:R-:W-:-:S07]  /*0af0*/  SHF.L.W.U32.HI R13, R14, R12, R13 ;  /* 0x0000000c0e0d7219 */ /* 0x000fce0000010e0d */
.L_x_4:
[----:B------:R-:W-:Y:S05]  /*0b00*/  BSYNC.RECONVERGENT B1 ;  /* 0x0000000000017941 */ /* 0x000fea0003800200 */
.L_x_3:
[C---:B------:R-:W-:Y:S01]  /*0b10*/  SHF.L.W.U32.HI R18, R13.reuse, 0x2, R16 ;  /* 0x000000020d127819 */ /* 0x040fe20000010e10 */
[----:B------:R-:W-:Y:S01]  /*0b20*/  IMAD.SHL.U32 R13, R13, 0x4, RZ ;  /* 0x000000040d0d7824 */ /* 0x000fe200078e00ff */
[----:B------:R-:W-:Y:S01]  /*0b30*/  UMOV UR4, 0x54442d19 ;  /* 0x54442d1900047882 */ /* 0x000fe20000000000 */
[----:B------:R-:W-:Y:S01]  /*0b40*/  UMOV UR5, 0x3bf921fb ;  /* 0x3bf921fb00057882 */ /* 0x000fe20000000000 */
[----:B------:R-:W-:Y:S02]  /*0b50*/  SHF.R.S32.HI R14, RZ, 0x1f, R18 ;  /* 0x0000001fff0e7819 */ /* 0x000fe40000011412 */
[----:B------:R-:W-:Y:S02]  /*0b60*/  SHF.R.U32.HI R16, RZ, 0x1e, R16 ;  /* 0x0000001eff107819 */ /* 0x000fe40000011610 */
[C---:B------:R-:W-:Y:S02]  /*0b70*/  LOP3.LUT R12, R14.reuse, R13, RZ, 0x3c, !PT ;  /* 0x0000000d0e0c7212 */ /* 0x040fe400078e3cff */
[----:B------:R-:W-:-:S02]  /*0b80*/  LOP3.LUT R13, R14, R18, RZ, 0x3c, !PT ;  /* 0x000000120e0d7212 */ /* 0x000fc400078e3cff */
[----:B------:R-:W-:Y:S02]  /*0b90*/  ISETP.GE.AND P0, PT, R11, RZ, PT ;  /* 0x000000ff0b00720c */ /* 0x000fe40003f06270 */
[C---:B------:R-:W-:Y:S02]  /*0ba0*/  LOP3.LUT R11, R18.reuse, R11, RZ, 0x3c, !PT ;  /* 0x0000000b120b7212 */ /* 0x040fe400078e3cff */
[----:B------:R-:W0:Y:S01]  /*0bb0*/  I2F.F64.S64 R12, R12 ;  /* 0x0000000c000c7312 */ /* 0x000e220000301c00 */
[----:B------:R-:W-:Y:S02]  /*0bc0*/  LEA.HI R16, R18, R16, RZ, 0x1 ;  /* 0x0000001012107211 */ /* 0x000fe400078f08ff */
[----:B------:R-:W-:-:S03]  /*0bd0*/  ISETP.GE.AND P1, PT, R11, RZ, PT ;  /* 0x000000ff0b00720c */ /* 0x000fc60003f26270 */
[----:B------:R-:W-:-:S05]  /*0be0*/  IMAD.MOV R11, RZ, RZ, -R16 ;  /* 0x000000ffff0b7224 */ /* 0x000fca00078e0a10 */
[----:B------:R-:W-:Y:S01]  /*0bf0*/  @!P0 MOV R16, R11 ;  /* 0x0000000b00108202 */ /* 0x000fe20000000f00 */
[----:B0-----:R-:W-:-:S10]  /*0c00*/  DMUL R14, R12, UR4 ;  /* 0x000000040c0e7c28 */ /* 0x001fd40008000000 */
[----:B------:R-:W0:Y:S02]  /*0c10*/  F2F.F32.F64 R14, R14 ;  /* 0x0000000e000e7310 */ /* 0x000e240000301000 */
[----:B0-----:R-:W-:-:S07]  /*0c20*/  FSEL R12, -R14, R14, !P1 ;  /* 0x0000000e0e0c7208 */ /* 0x001fce0004800100 */
.L_x_1:
[----:B------:R-:W-:Y:S05]  /*0c30*/  BSYNC.RECONVERGENT B0 ;  /* 0x0000000000007941 */ /* 0x000fea0003800200 */
.L_x_0:
[----:B------:R-:W-:Y:S01]  /*0c40*/  FMUL R20, R20, 23157 ;  /* 0x46b4ea0014147820 */ /* 0x000fe20000400000 */
[----:B------:R-:W-:Y:S01]  /*0c50*/  IMAD.MOV.U32 R14, RZ, RZ, 0x4854ba00 ;  /* 0x4854ba00ff0e7424 */ /* 0x000fe200078e00ff */
[----:B------:R-:W-:Y:S01]  /*0c60*/  LOP3.LUT R18, R16, 0x1, RZ, 0xc0, !PT ;  /* 0x0000000110127812 */ /* 0x000fe200078ec0ff */
[----:B------:R-:W-:Y:S02]  /*0c70*/  IMAD.MOV.U32 R11, RZ, RZ, 0x37cbac00 ;  /* 0x37cbac00ff0b7424 */ /* 0x000fe400078e00ff */
[----:B------:R-:W-:Y:S01]  /*0c80*/  FMUL R13, R19, R20 ;  /* 0x00000014130d7220 */ /* 0x000fe20000400000 */
[----:B------:R-:W-:Y:S01]  /*0c90*/  IMAD.MOV.U32 R22, RZ, RZ, 0x3effffff ;  /* 0x3effffffff167424 */ /* 0x000fe200078e00ff */
[----:B------:R-:W-:Y:S01]  /*0ca0*/  ISETP.NE.U32.AND P0, PT, R18, 0x1, PT ;  /* 0x000000011200780c */ /* 0x000fe20003f05070 */
[----:B------:R-:W-:Y:S02]  /*0cb0*/  IMAD.MOV.U32 R18, RZ, RZ, 0x3d2aaabb ;  /* 0x3d2aaabbff127424 */ /* 0x000fe400078e00ff */
[----:B------:R-:W-:Y:S01]  /*0cc0*/  FFMA R13, R13, R14, 9758 ;  /* 0x461878000d0d7423 */ /* 0x000fe2000000000e */
[C---:B------:R-:W-:Y:S01]  /*0cd0*/  FMUL R14, R12.reuse, R12 ;  /* 0x0000000c0c0e7220 */ /* 0x040fe20000400000 */
[----:B------:R-:W-:Y:S01]  /*0ce0*/  FSEL R12, R12, 1, P0 ;  /* 0x3f8000000c0c7808 */ /* 0x000fe20000000000 */
[----:B------:R-:W-:Y:S01]  /*0cf0*/  BSSY.RECONVERGENT B0, `(.L_x_5) ;  /* 0x0000077000007945 */ /* 0x000fe20003800200 */
[----:B------:R-:W-:Y:S01]  /*0d00*/  FMUL R23, R13, 0.63661974668502807617 ;  /* 0x3f22f9830d177820 */ /* 0x000fe20000400000 */
[----:B------:R-:W-:Y:S01]  /*0d10*/  FFMA R15, R14, R11, -0.0013887860113754868507 ;  /* 0xbab607ed0e0f7423 */ /* 0x000fe2000000000b */
[----:B------:R-:W-:-:S02]  /*0d20*/  FSEL R25, R18, 0.0083327032625675201416, !P0 ;  /* 0x3c0885e412197808 */ /* 0x000fc40004000000 */
[----:B------:R-:W-:Y:S02]  /*0d30*/  LOP3.LUT P1, RZ, R16, 0x2, RZ, 0xc0, !PT ;  /* 0x0000000210ff7812 */ /* 0x000fe4000782c0ff */
[----:B------:R-:W0:Y:S01]  /*0d40*/  F2I.NTZ R23, R23 ;  /* 0x0000001700177305 */ /* 0x000e220000203100 */
[----:B------:R-:W-:-:S05]  /*0d50*/  FSEL R15, R15, -0.00019574658654164522886, !P0 ;  /* 0xb94d41530f0f7808 */ /* 0x000fca0004000000 */
[----:B------:R-:W-:Y:S01]  /*0d60*/  FFMA R15, R14, R15, R25 ;  /* 0x0000000f0e0f7223 */ /* 0x000fe20000000019 */
[----:B------:R-:W-:Y:S02]  /*0d70*/  FSEL R25, -R22, -0.16666662693023681641, !P0 ;  /* 0xbe2aaaa816197808 */ /* 0x000fe40004000100 */
[----:B------:R-:W-:-:S03]  /*0d80*/  FSETP.GE.AND P0, PT, |R13|, 105615, PT ;  /* 0x47ce47800d00780b */ /* 0x000fc60003f06200 */
[C---:B------:R-:W-:Y:S01]  /*0d90*/  FFMA R25, R14.reuse, R15, R25 ;  /* 0x0000000f0e197223 */ /* 0x040fe20000000019 */
[----:B------:R-:W-:Y:S01]  /*0da0*/  FFMA R15, R14, R12, RZ ;  /* 0x0000000c0e0f7223 */ /* 0x000fe200000000ff */
[----:B0-----:R-:W-:-:S03]  /*0db0*/  I2FP.F32.S32 R24, R23 ;  /* 0x0000001700187245 */ /* 0x001fc60000201400 */
[----:B------:R-:W-:Y:S02]  /*0dc0*/  FFMA R16, R15, R25, R12 ;  /* 0x000000190f107223 */ /* 0x000fe4000000000c */
[C---:B------:R-:W-:Y:S02]  /*0dd0*/  FFMA R27, R24.reuse, -1.5707962512969970703, R13 ;  /* 0xbfc90fda181b7823 */ /* 0x040fe4000000000d */
[----:B------:R-:W-:Y:S02]  /*0de0*/  @P1 FADD R16, RZ, -R16 ;  /* 0x80000010ff101221 */ /* 0x000fe40000000000 */
[----:B------:R-:W-:-:S04]  /*0df0*/  FFMA R27, R24, -7.5497894158615963534e-08, R27 ;  /* 0xb3a22168181b7823 */ /* 0x000fc8000000001b */
[----:B------:R-:W-:Y:S01]  /*0e00*/  FFMA R24, R24, -5.3903029534742383927e-15, R27 ;  /* 0xa7c234c518187823 */ /* 0x000fe2000000001b */
[----:B------:R-:W-:Y:S06]  /*0e10*/  @!P0 BRA `(.L_x_6) ;  /* 0x0000000400908947 */ /* 0x000fec0003800000 */
[----:B------:R-:W-:-:S13]  /*0e20*/  FSETP.NEU.AND P0, PT, |R13|, +INF , PT ;  /* 0x7f8000000d00780b */ /* 0x000fda0003f0d200 */
[----:B------:R-:W-:Y:S01]  /*0e30*/  @!P0 FMUL R24, RZ, R13 ;  /* 0x0000000dff188220 */ /* 0x000fe20000400000 */
[----:B------:R-:W-:Y:S01]  /*0e40*/  @!P0 IMAD.MOV.U32 R23, RZ, RZ, RZ ;  /* 0x000000ffff178224 */ /* 0x000fe200078e00ff */
[----:B------:R-:W-:Y:S06]  /*0e50*/  @!P0 BRA `(.L_x_6) ;  /* 0x0000000400808947 */ /* 0x000fec0003800000 */
[----:B------:R-:W-:Y:S01]  /*0e60*/  IMAD.SHL.U32 R13, R13, 0x100, RZ ;  /* 0x000001000d0d7824 */ /* 0x000fe200078e00ff */
[----:B------:R-:W-:Y:S01]  /*0e70*/  CS2R R24, SRZ ;  /* 0x0000000000187805 */ /* 0x000fe2000001ff00 */
[----:B------:R-:W0:Y:S03]  /*0e80*/  LDCU.64 UR8, c[0x4][URZ] ;  /* 0x01000000ff0877ac */ /* 0x000e260008000a00 */
[----:B------:R-:W-:Y:S01]  /*0e90*/  LOP3.LUT R23, R13, 0x80000000, RZ, 0xfc, !PT ;  /* 0x800000000d177812 */ /* 0x000fe200078efcff */
[----:B------:R-:W-:Y:S01]  /*0ea0*/  UMOV UR5, URZ ;  /* 0x000000ff00057c82 */ /* 0x000fe20008000000 */
[----:B------:R-:W-:-:S05]  /*0eb0*/  UMOV UR4, URZ ;  /* 0x000000ff00047c82 */ /* 0x000fca0008000000 */
.L_x_7:
[----:B0-----:R-:W-:Y:S01]  /*0ec0*/  MOV R12, UR8 ;  /* 0x00000008000c7c02 */ /* 0x001fe20008000f00 */
        /* <DEDUP_REMOVED lines=16> */
[--C-:B------:R-:W-:Y:S02]  /*0fd0*/  @P0 IMAD.MOV.U32 R5, RZ, RZ, R14.reuse ;  /* 0x000000ffff050224 */ /* 0x100fe400078e000e */
[----:B------:R-:W-:Y:S01]  /*0fe0*/  @P5 MOV R10, R14 ;  /* 0x0000000e000a5202 */ /* 0x000fe20000000f00 */
[--C-:B------:R-:W-:Y:S02]  /*0ff0*/  @P1 IMAD.MOV.U32 R6, RZ, RZ, R14.reuse ;  /* 0x000000ffff061224 */ /* 0x100fe400078e000e */
[--C-:B------:R-:W-:Y:S02]  /*1000*/  @P2 IMAD.MOV.U32 R7, RZ, RZ, R14.reuse ;  /* 0x000000ffff072224 */ /* 0x100fe400078e000e */
[--C-:B------:R-:W-:Y:S02]  /*1010*/  @P3 IMAD.MOV.U32 R8, RZ, RZ, R14.reuse ;  /* 0x000000ffff083224 */ /* 0x100fe400078e000e */
[----:B------:R-:W-:Y:S01]  /*1020*/  @P4 IMAD.MOV.U32 R9, RZ, RZ, R14 ;  /* 0x000000ffff094224 */ /* 0x000fe200078e000e */
[----:B------:R-:W-:Y:S06]  /*1030*/  BRA.U UP0, `(.L_x_7) ;  /* 0xfffffffd00a07547 */ /* 0x000fec000b83ffff */
[----:B------:R-:W-:Y:S02]  /*1040*/  IMAD.MOV.U32 R23, RZ, RZ, 0x4854ba00 ;  /* 0x4854ba00ff177424 */ /* 0x000fe400078e00ff */
[----:B------:R-:W-:Y:S01]  /*1050*/  FMUL R12, R19, R20 ;  /* 0x00000014130c7220 */ /* 0x000fe20000400000 */
[----:B------:R-:W-:Y:S03]  /*1060*/  BSSY.RECONVERGENT B1, `(.L_x_8) ;  /* 0x000002a000017945 */ /* 0x000fe60003800200 */
[----:B------:R-:W-:-:S05]  /*1070*/  FFMA R12, R12, R23, 9758 ;  /* 0x461878000c0c7423 */ /* 0x000fca0000000017 */
[----:B------:R-:W-:-:S04]  /*1080*/  SHF.R.U32.HI R12, RZ, 0x17, R12 ;  /* 0x00000017ff0c7819 */ /* 0x000fc8000001160c */
        /* <DEDUP_REMOVED lines=39> */
.L_x_9:
[----:B------:R-:W-:Y:S05]  /*1300*/  BSYNC.RECONVERGENT B1 ;  /* 0x0000000000017941 */ /* 0x000fea0003800200 */
.L_x_8:
[C-C-:B------:R-:W-:Y:S01]  /*1310*/  SHF.L.W.U32.HI R24, R13.reuse, 0x2, R19.reuse ;  /* 0x000000020d187819 */ /* 0x140fe20000010e13 */
[----:B------:R-:W-:Y:S01]  /*1320*/  IMAD.SHL.U32 R13, R13, 0x4, RZ ;  /* 0x000000040d0d7824 */ /* 0x000fe200078e00ff */
[----:B------:R-:W-:Y:S01]  /*1330*/  I2FP.F32.S32 R17, R17 ;  /* 0x0000001100117245 */ /* 0x000fe20000201400 */
[----:B------:R-:W-:Y:S01]  /*1340*/  UMOV UR4, 0x54442d19 ;  /* 0x54442d1900047882 */ /* 0x000fe20000000000 */
[----:B------:R-:W-:Y:S01]  /*1350*/  SHF.R.S32.HI R14, RZ, 0x1f, R24 ;  /* 0x0000001fff0e7819 */ /* 0x000fe20000011418 */
[----:B------:R-:W-:Y:S01]  /*1360*/  UMOV UR5, 0x3bf921fb ;  /* 0x3bf921fb00057882 */ /* 0x000fe20000000000 */
[----:B------:R-:W-:Y:S01]  /*1370*/  SHF.R.U32.HI R19, RZ, 0x1e, R19 ;  /* 0x0000001eff137819 */ /* 0x000fe20000011613 */
[----:B------:R-:W-:Y:S01]  /*1380*/  FMUL R20, R17, R20 ;  /* 0x0000001411147220 */ /* 0x000fe20000400000 */
[C---:B------:R-:W-:Y:S02]  /*1390*/  LOP3.LUT R12, R14.reuse, R13, RZ, 0x3c, !PT ;  /* 0x0000000d0e0c7212 */ /* 0x040fe400078e3cff */
[----:B------:R-:W-:Y:S01]  /*13a0*/  LOP3.LUT R13, R14, R24, RZ, 0x3c, !PT ;  /* 0x000000180e0d7212 */ /* 0x000fe200078e3cff */
[----:B------:R-:W-:Y:S01]  /*13b0*/  FFMA R17, R20, R23, 9758 ;  /* 0x4618780014117423 */ /* 0x000fe20000000017 */
[----:B------:R-:W-:-:S04]  /*13c0*/  LEA.HI R23, R24, R19, RZ, 0x1 ;  /* 0x0000001318177211 */ /* 0x000fc800078f08ff */
[----:B------:R-:W0:Y:S01]  /*13d0*/  I2F.F64.S64 R12, R12 ;  /* 0x0000000c000c7312 */ /* 0x000e220000301c00 */
[----:B------:R-:W-:Y:S02]  /*13e0*/  ISETP.GE.AND P0, PT, R17, RZ, PT ;  /* 0x000000ff1100720c */ /* 0x000fe40003f06270 */
[----:B------:R-:W-:-:S04]  /*13f0*/  LOP3.LUT R17, R24, R17, RZ, 0x3c, !PT ;  /* 0x0000001118117212 */ /* 0x000fc800078e3cff */
[----:B------:R-:W-:Y:S01]  /*1400*/  ISETP.GE.AND P1, PT, R17, RZ, PT ;  /* 0x000000ff1100720c */ /* 0x000fe20003f26270 */
[----:B0-----:R-:W-:Y:S01]  /*1410*/  DMUL R14, R12, UR4 ;  /* 0x000000040c0e7c28 */ /* 0x001fe20008000000 */
[----:B------:R-:W-:-:S05]  /*1420*/  IMAD.MOV R12, RZ, RZ, -R23 ;  /* 0x000000ffff0c7224 */ /* 0x000fca00078e0a17 */
[----:B------:R-:W-:-:S04]  /*1430*/  @!P0 MOV R23, R12 ;  /* 0x0000000c00178202 */ /* 0x000fc80000000f00 */
[----:B------:R-:W0:Y:S02]  /*1440*/  F2F.F32.F64 R14, R14 ;  /* 0x0000000e000e7310 */ /* 0x000e240000301000 */
[----:B0-----:R-:W-:-:S07]  /*1450*/  FSEL R24, -R14, R14, !P1 ;  /* 0x0000000e0e187208 */ /* 0x001fce0004800100 */
.L_x_6:
[----:B------:R-:W-:Y:S05]  /*1460*/  BSYNC.RECONVERGENT B0 ;  /* 0x0000000000007941 */ /* 0x000fea0003800200 */
.L_x_5:
[C---:B------:R-:W-:Y:S01]  /*1470*/  LOP3.LUT R12, R23.reuse, 0x1, RZ, 0xc0, !PT ;  /* 0x00000001170c7812 */ /* 0x040fe200078ec0ff */
[----:B------:R-:W-:Y:S01]  /*1480*/  FMUL R15, R24, R24 ;  /* 0x00000018180f7220 */ /* 0x000fe20000400000 */
[----:B------:R-:W-:Y:S02]  /*1490*/  VIADD R23, R23, 0x1 ;  /* 0x0000000117177836 */ /* 0x000fe40000000000 */
[----:B------:R-:W-:Y:S01]  /*14a0*/  FMUL R16, R16, 2920 ;  /* 0x4536800010107820 */ /* 0x000fe20000400000 */
[----:B------:R-:W-:Y:S01]  /*14b0*/  ISETP.NE.U32.AND P0, PT, R12, 0x1, PT ;  /* 0x000000010c00780c */ /* 0x000fe20003f05070 */
[----:B------:R-:W-:Y:S01]  /*14c0*/  FFMA R14, R15, R11, -0.0013887860113754868507 ;  /* 0xbab607ed0f0e7423 */ /* 0x000fe2000000000b */
[----:B------:R-:W-:Y:S01]  /*14d0*/  IMAD.MOV.U32 R12, RZ, RZ, 0x3c0885e4 ;  /* 0x3c0885e4ff0c7424 */ /* 0x000fe200078e00ff */
[----:B------:R-:W-:Y:S01]  /*14e0*/  LOP3.LUT P1, RZ, R23, 0x2, RZ, 0xc0, !PT ;  /* 0x0000000217ff7812 */ /* 0x000fe2000782c0ff */
[----:B------:R-:W-:Y:S01]  /*14f0*/  IMAD.MOV.U32 R13, RZ, RZ, 0x3e2aaaa8 ;  /* 0x3e2aaaa8ff0d7424 */ /* 0x000fe200078e00ff */
[----:B------:R-:W-:Y:S01]  /*1500*/  BSSY.RECONVERGENT B0, `(.L_x_10) ;  /* 0x0000073000007945 */ /* 0x000fe20003800200 */
[----:B------:R-:W-:-:S02]  /*1510*/  FSEL R20, R14, -0.00019574658654164522886, P0 ;  /* 0xb94d41530e147808 */ /* 0x000fc40000000000 */
[----:B------:R-:W-:Y:S02]  /*1520*/  FSEL R26, R12, 0.041666727513074874878, !P0 ;  /* 0x3d2aaabb0c1a7808 */ /* 0x000fe40004000000 */
[----:B------:R-:W-:Y:S02]  /*1530*/  FSEL R14, R24, 1, !P0 ;  /* 0x3f800000180e7808 */ /* 0x000fe40004000000 */
[----:B------:R-:W-:Y:S01]  /*1540*/  FSEL R19, -R13, -0.4999999701976776123, !P0 ;  /* 0xbeffffff0d137808 */ /* 0x000fe20004000100 */
[C---:B------:R-:W-:Y:S02]  /*1550*/  FFMA R20, R15.reuse, R20, R26 ;  /* 0x000000140f147223 */ /* 0x040fe4000000001a */
[C---:B------:R-:W-:Y:S02]  /*1560*/  FFMA R17, R15.reuse, R14, RZ ;  /* 0x0000000e0f117223 */ /* 0x040fe400000000ff */
[----:B------:R-:W-:-:S04]  /*1570*/  FFMA R19, R15, R20, R19 ;  /* 0x000000140f137223 */ /* 0x000fc80000000013 */
[----:B------:R-:W-:-:S04]  /*1580*/  FFMA R19, R17, R19, R14 ;  /* 0x0000001311137223 */ /* 0x000fc8000000000e */
[----:B------:R-:W-:-:S04]  /*1590*/  @P1 FADD R19, RZ, -R19 ;  /* 0x80000013ff131221 */ /* 0x000fc80000000000 */
[----:B------:R-:W-:-:S04]  /*15a0*/  FMUL R19, R19, R16 ;  /* 0x0000001013137220 */ /* 0x000fc80000400000 */
[C---:B------:R-:W-:Y:S01]  /*15b0*/  FMUL R26, R19.reuse, 0.63661974668502807617 ;  /* 0x3f22f983131a7820 */ /* 0x040fe20000400000 */
[----:B------:R-:W-:-:S05]  /*15c0*/  FSETP.GE.AND P0, PT, |R19|, 105615, PT ;  /* 0x47ce47801300780b */ /* 0x000fca0003f06200 */
[----:B------:R-:W0:Y:S02]  /*15d0*/  F2I.NTZ R26, R26 ;  /* 0x0000001a001a7305 */ /* 0x000e240000203100 */
[----:B0-----:R-:W-:Y:S01]  /*15e0*/  I2FP.F32.S32 R14, R26 ;  /* 0x0000001a000e7245 */ /* 0x001fe20000201400 */
[----:B------:R-:W-:-:S04]  /*15f0*/  IMAD.MOV.U32 R20, RZ, RZ, R26 ;  /* 0x000000ffff147224 */ /* 0x000fc800078e001a */
[----:B------:R-:W-:-:S04]  /*1600*/  FFMA R15, R14, -1.5707962512969970703, R19 ;  /* 0xbfc90fda0e0f7823 */ /* 0x000fc80000000013 */
[----:B------:R-:W-:-:S04]  /*1610*/  FFMA R15, R14, -7.5497894158615963534e-08, R15 ;  /* 0xb3a221680e0f7823 */ /* 0x000fc8000000000f */
[----:B------:R-:W-:-:S04]  /*1620*/  FFMA R23, R14, -5.3903029534742383927e-15, R15 ;  /* 0xa7c234c50e177823 */ /* 0x000fc8000000000f */
[----:B------:R-:W-:Y:S01]  /*1630*/  IMAD.MOV.U32 R15, RZ, RZ, R23 ;  /* 0x000000ffff0f7224 */ /* 0x000fe200078e0017 */
[----:B------:R-:W-:Y:S06]  /*1640*/  @!P0 BRA `(.L_x_11) ;  /* 0x0000000400788947 */ /* 0x000fec0003800000 */
[----:B------:R-:W-:-:S13]  /*1650*/  FSETP.NEU.AND P0, PT, |R19|, +INF , PT ;  /* 0x7f8000001300780b */ /* 0x000fda0003f0d200 */
[----:B------:R-:W-:Y:S01]  /*1660*/  @!P0 FMUL R15, RZ, R19 ;  /* 0x00000013ff0f8220 */ /* 0x000fe20000400000 */
[----:B------:R-:W-:Y:S01]  /*1670*/  @!P0 IMAD.MOV.U32 R26, RZ, RZ, RZ ;  /* 0x000000ffff1a8224 */ /* 0x000fe200078e00ff */
[----:B------:R-:W-:Y:S06]  /*1680*/  @!P0 BRA `(.L_x_11) ;  /* 0x0000000400688947 */ /* 0x000fec0003800000 */
[----:B------:R-:W-:Y:S02]  /*1690*/  SHF.L.U32 R14, R19, 0x8, RZ ;  /* 0x00000008130e7819 */ /* 0x000fe400000006ff */
[----:B------:R-:W-:Y:S01]  /*16a0*/  CS2R R24, SRZ ;  /* 0x0000000000187805 */ /* 0x000fe2000001ff00 */
[----:B------:R-:W0:Y:S01]  /*16b0*/  LDCU.64 UR8, c[0x4][URZ] ;  /* 0x01000000ff0877ac */ /* 0x000e220008000a00 */
[----:B------:R-:W-:Y:S01]  /*16c0*/  LOP3.LUT R27, R14, 0x80000000, RZ, 0xfc, !PT ;  /* 0x800000000e1b7812 */ /* 0x000fe200078efcff */
[----:B------:R-:W-:Y:S01]  /*16d0*/  UMOV UR5, URZ ;  /* 0x000000ff00057c82 */ /* 0x000fe20008000000 */
[----:B------:R-:W-:-:S05]  /*16e0*/  UMOV UR4, URZ ;  /* 0x000000ff00047c82 */ /* 0x000fca0008000000 */
.L_x_12:
        /* <DEDUP_REMOVED lines=65> */
.L_x_14:
[----:B------:R-:W-:Y:S05]  /*1b00*/  BSYNC.RECONVERGENT B1 ;  /* 0x0000000000017941 */ /* 0x000fea0003800200 */
.L_x_13:
        /* <DEDUP_REMOVED lines=18> */
.L_x_11:
[----:B------:R-:W-:Y:S05]  /*1c30*/  BSYNC.RECONVERGENT B0 ;  /* 0x0000000000007941 */ /* 0x000fea0003800200 */
.L_x_10:
[----:B------:R-:W-:Y:S01]  /*1c40*/  FMUL R14, R15, R15 ;  /* 0x0000000f0f0e7220 */ /* 0x000fe20000400000 */
[C---:B------:R-:W-:Y:S01]  /*1c50*/  LOP3.LUT R17, R26.reuse, 0x1, RZ, 0xc0, !PT ;  /* 0x000000011a117812 */ /* 0x040fe200078ec0ff */
[----:B------:R-:W-:Y:S01]  /*1c60*/  VIADD R24, R26, 0x1 ;  /* 0x000000011a187836 */ /* 0x000fe20000000000 */
[----:B------:R-:W-:Y:S01]  /*1c70*/  BSSY.RECONVERGENT B0, `(.L_x_15) ;  /* 0x000006e000007945 */ /* 0x000fe20003800200 */
[----:B------:R-:W-:Y:S01]  /*1c80*/  FFMA R16, R14, R11, -0.0013887860113754868507 ;  /* 0xbab607ed0e107423 */ /* 0x000fe2000000000b */
[----:B------:R-:W-:Y:S02]  /*1c90*/  ISETP.NE.U32.AND P0, PT, R17, 0x1, PT ;  /* 0x000000011100780c */ /* 0x000fe40003f05070 */
[----:B------:R-:W-:Y:S02]  /*1ca0*/  LOP3.LUT P1, RZ, R24, 0x2, RZ, 0xc0, !PT ;  /* 0x0000000218ff7812 */ /* 0x000fe4000782c0ff */
[----:B------:R-:W-:Y:S02]  /*1cb0*/  FSEL R17, R16, -0.00019574658654164522886, P0 ;  /* 0xb94d415310117808 */ /* 0x000fe40000000000 */
[----:B------:R-:W-:-:S02]  /*1cc0*/  FSEL R25, R12, 0.041666727513074874878, !P0 ;  /* 0x3d2aaabb0c197808 */ /* 0x000fc40004000000 */
[----:B------:R-:W-:Y:S02]  /*1cd0*/  FSEL R24, R15, 1, !P0 ;  /* 0x3f8000000f187808 */ /* 0x000fe40004000000 */
[----:B------:R-:W-:Y:S01]  /*1ce0*/  FSEL R16, -R13, -0.4999999701976776123, !P0 ;  /* 0xbeffffff0d107808 */ /* 0x000fe20004000100 */
[C---:B------:R-:W-:Y:S01]  /*1cf0*/  FFMA R17, R14.reuse, R17, R25 ;  /* 0x000000110e117223 */ /* 0x040fe20000000019 */
[----:B------:R-:W-:Y:S01]  /*1d00*/  FSETP.GE.AND P0, PT, |R19|, 105615, PT ;  /* 0x47ce47801300780b */ /* 0x000fe20003f06200 */
[C---:B------:R-:W-:Y:S02]  /*1d10*/  FFMA R15, R14.reuse, R24, RZ ;  /* 0x000000180e0f7223 */ /* 0x040fe400000000ff */
[----:B------:R-:W-:-:S04]  /*1d20*/  FFMA R16, R14, R17, R16 ;  /* 0x000000110e107223 */ /* 0x000fc80000000010 */
[----:B------:R-:W-:-:S04]  /*1d30*/  FFMA R24, R15, R16, R24 ;  /* 0x000000100f187223 */ /* 0x000fc80000000018 */
[----:B------:R-:W-:Y:S02]  /*1d40*/  @P1 FADD R24, RZ, -R24 ;  /* 0x80000018ff181221 */ /* 0x000fe40000000000 */
[----:B------:R-:W-:Y:S05]  /*1d50*/  @!P0 BRA `(.L_x_16) ;  /* 0x00000004007c8947 */ /* 0x000fea0003800000 */
[----:B------:R-:W-:-:S13]  /*1d60*/  FSETP.NEU.AND P0, PT, |R19|, +INF , PT ;  /* 0x7f8000001300780b */ /* 0x000fda0003f0d200 */
[----:B------:R-:W-:Y:S01]  /*1d70*/  @!P0 FMUL R23, RZ, R19 ;  /* 0x00000013ff178220 */ /* 0x000fe20000400000 */
[----:B------:R-:W-:Y:S01]  /*1d80*/  @!P0 IMAD.MOV.U32 R20, RZ, RZ, RZ ;  /* 0x000000ffff148224 */ /* 0x000fe200078e00ff */
[----:B------:R-:W-:Y:S06]  /*1d90*/  @!P0 BRA `(.L_x_16) ;  /* 0x00000004006c8947 */ /* 0x000fec0003800000 */
[----:B------:R-:W-:Y:S01]  /*1da0*/  IMAD.SHL.U32 R14, R19, 0x100, RZ ;  /* 0x00000100130e7824 */ /* 0x000fe200078e00ff */
[----:B------:R-:W0:Y:S01]  /*1db0*/  LDCU.64 UR8, c[0x4][URZ] ;  /* 0x01000000ff0877ac */ /* 0x000e220008000a00 */
[----:B------:R-:W-:Y:S02]  /*1dc0*/  IMAD.MOV.U32 R23, RZ, RZ, RZ ;  /* 0x000000ffff177224 */ /* 0x000fe400078e00ff */
[----:B------:R-:W-:Y:S01]  /*1dd0*/  IMAD.MOV.U32 R20, RZ, RZ, RZ ;  /* 0x000000ffff147224 */ /* 0x000fe200078e00ff */
[----:B------:R-:W-:Y:S01]  /*1de0*/  LOP3.LUT R25, R14, 0x80000000, RZ, 0xfc, !PT ;  /* 0x800000000e197812 */ /* 0x000fe200078efcff */
[----:B------:R-:W-:Y:S01]  /*1df0*/  UMOV UR5, URZ ;  /* 0x000000ff00057c82 */ /* 0x000fe20008000000 */
[----:B------:R-:W-:-:S05]  /*1e00*/  UMOV UR4, URZ ;  /* 0x000000ff00047c82 */ /* 0x000fca0008000000 */
.L_x_17:
[----:B0-----:R-:W-:Y:S01]  /*1e10*/  IMAD.U32 R14, RZ, RZ, UR8 ;  /* 0x00000008ff0e7e24 */ /* 0x001fe2000f8e00ff */
[----:B------:R-:W-:-:S05]  /*1e20*/  MOV R15, UR9 ;  /* 0x00000009000f7c02 */ /* 0x000fca0008000f00 */
        /* <DEDUP_REMOVED lines=10> */
[C---:B------:R-:W-:Y:S02]  /*1ed0*/  ISETP.EQ.AND P5, PT, R20.reuse, 0x14, PT ;  /* 0x000000141400780c */ /* 0x040fe40003fa2270 */
[----:B------:R-:W-:Y:S01]  /*1ee0*/  IADD3 R20, PT, PT, R20, 0x4, RZ ;  /* 0x0000000414147810 */ /* 0x000fe20007ffe0ff */
[----:B--2---:R-:W-:-:S03]  /*1ef0*/  IMAD.WIDE.U32 R16, R14, R25, RZ ;  /* 0x000000190e107225 */ /* 0x004fc600078e00ff */
[----:B------:R-:W-:-:S04]  /*1f00*/  IADD3 R16, P6, PT, R16, R23, RZ ;  /* 0x0000001710107210 */ /* 0x000fc80007fde0ff */
[----:B------:R-:W-:Y:S01]  /*1f10*/  IADD3.X R23, PT, PT, R17, UR5, RZ, P6, !PT ;  /* 0x0000000511177c10 */ /* 0x000fe2000b7fe4ff */
[--C-:B------:R-:W-:Y:S02]  /*1f20*/  @P0 IMAD.MOV.U32 R5, RZ, RZ, R16.reuse ;  /* 0x000000ffff050224 */ /* 0x100fe400078e0010 */
[--C-:B------:R-:W-:Y:S02]  /*1f30*/  @P1 IMAD.MOV.U32 R6, RZ, RZ, R16.reuse ;  /* 0x000000ffff061224 */ /* 0x100fe400078e0010 */
        /* <DEDUP_REMOVED lines=17> */
[----:B------:R-:W-:-:S03]  /*2050*/  ISETP.EQ.AND P5, PT, R17, 0x4, PT ;  /* 0x000000041100780c */ /* 0x000fc60003fa2270 */
[--C-:B------:R-:W-:Y:S01]  /*2060*/  @P3 IMAD.MOV.U32 R20, RZ, RZ, R5.reuse ;  /* 0x000000ffff143224 */ /* 0x100fe200078e0005 */
[C---:B------:R-:W-:Y:S01]  /*2070*/  ISETP.EQ.AND P3, PT, R17.reuse, -0x4, PT ;  /* 0xfffffffc1100780c */ /* 0x040fe20003f62270 */
[----:B------:R-:W-:Y:S02]  /*2080*/  @P4 IMAD.MOV.U32 R14, RZ, RZ, R5 ;  /* 0x000000ffff0e4224 */ /* 0x000fe400078e0005 */
[--C-:B------:R-:W-:Y:S01]  /*2090*/  @P4 IMAD.MOV.U32 R20, RZ, RZ, R6.reuse ;  /* 0x000000ffff144224 */ /* 0x100fe200078e0006 */
[----:B------:R-:W-:Y:S01]  /*20a0*/  ISETP.EQ.AND P4, PT, R17, RZ, PT ;  /* 0x000000ff1100720c */ /* 0x000fe20003f82270 */
[----:B------:R-:W-:Y:S01]  /*20b0*/  @P2 IMAD.MOV.U32 R14, RZ, RZ, R6 ;  /* 0x000000ffff0e2224 */ /* 0x000fe200078e0006 */
[----:B------:R-:W-:Y:S01]  /*20c0*/  @P2 MOV R20, R7 ;  /* 0x0000000700142202 */ /* 0x000fe20000000f00 */
[----:B------:R-:W-:Y:S02]  /*20d0*/  @P1 IMAD.MOV.U32 R14, RZ, RZ, R7 ;  /* 0x000000ffff0e1224 */ /* 0x000fe400078e0007 */
[----:B------:R-:W-:-:S02]  /*20e0*/  @P1 IMAD.MOV.U32 R20, RZ, RZ, R8 ;  /* 0x000000ffff141224 */ /* 0x000fc400078e0008 */
[----:B------:R-:W-:Y:S02]  /*20f0*/  @P0 IMAD.MOV.U32 R14, RZ, RZ, R8 ;  /* 0x000000ffff0e0224 */ /* 0x000fe400078e0008 */
[--C-:B------:R-:W-:Y:S02]  /*2100*/  @P0 IMAD.MOV.U32 R20, RZ, RZ, R9.reuse ;  /* 0x000000ffff140224 */ /* 0x100fe400078e0009 */
[----:B------:R-:W-:Y:S02]  /*2110*/  @P3 IMAD.MOV.U32 R14, RZ, RZ, R9 ;  /* 0x000000ffff0e3224 */ /* 0x000fe400078e0009 */
[----:B------:R-:W-:Y:S01]  /*2120*/  @P3 IMAD.MOV.U32 R20, RZ, RZ, R10 ;  /* 0x000000ffff143224 */ /* 0x000fe200078e000a */
[----:B------:R-:W-:Y:S01]  /*2130*/  @P4 MOV R14, R10 ;  /* 0x0000000a000e4202 */ /* 0x000fe20000000f00 */
[--C-:B------:R-:W-:Y:S02]  /*2140*/  @P4 IMAD.MOV.U32 R20, RZ, RZ, R23.reuse ;  /* 0x000000ffff144224 */ /* 0x100fe400078e0017 */
[----:B------:R-:W-:Y:S01]  /*2150*/  @P5 IMAD.MOV.U32 R14, RZ, RZ, R23 ;  /* 0x000000ffff0e5224 */ /* 0x000fe200078e0017 */
[----:B------:R-:W-:Y:S06]  /*2160*/  @!P6 BRA `(.L_x_19) ;  /* 0x00000000002ce947 */ /* 0x000fec0003800000 */
[----:B------:R-:W-:Y:S02]  /*2170*/  @P2 IMAD.MOV.U32 R15, RZ, RZ, R5 ;  /* 0x000000ffff0f2224 */ /* 0x000fe400078e0005 */
[----:B------:R-:W-:Y:S02]  /*2180*/  @P1 IMAD.MOV.U32 R15, RZ, RZ, R6 ;  /* 0x000000ffff0f1224 */ /* 0x000fe400078e0006 */
[----:B------:R-:W-:Y:S01]  /*2190*/  @P0 IMAD.MOV.U32 R15, RZ, RZ, R7 ;  /* 0x000000ffff0f0224 */ /* 0x000fe200078e0007 */
[----:B------:R-:W-:Y:S01]  /*21a0*/  ISETP.EQ.AND P0, PT, R17, 0x8, PT ;  /* 0x000000081100780c */ /* 0x000fe20003f02270 */
[----:B------:R-:W-:Y:S01]  /*21b0*/  @P3 IMAD.MOV.U32 R15, RZ, RZ, R8 ;  /* 0x000000ffff0f3224 */ /* 0x000fe200078e0008 */
[----:B------:R-:W-:Y:S01]  /*21c0*/  @P4 MOV R15, R9 ;  /* 0x00000009000f4202 */ /* 0x000fe20000000f00 */
[----:B------:R-:W-:Y:S01]  /*21d0*/  @P5 IMAD.MOV.U32 R15, RZ, RZ, R10 ;  /* 0x000000ffff0f5224 */ /* 0x000fe200078e000a */
[----:B------:R-:W-:-:S04]  /*21e0*/  LOP3.LUT R17, R16, 0x1f, RZ, 0xc0, !PT ;  /* 0x0000001f10117812 */ /* 0x000fc800078ec0ff */
[----:B------:R-:W-:-:S05]  /*21f0*/  SHF.L.W.U32.HI R20, R14, R17, R20 ;  /* 0x000000110e147219 */ /* 0x000fca0000010e14 */
[----:B------:R-:W-:-:S05]  /*2200*/  @P0 IMAD.MOV.U32 R15, RZ, RZ, R23 ;  /* 0x000000ffff0f0224 */ /* 0x000fca00078e0017 */
[----:B------:R-:W-:-:S07]  /*2210*/  SHF.L.W.U32.HI R14, R15, R17, R14 ;  /* 0x000000110f0e7219 */ /* 0x000fce0000010e0e */
.L_x_19:
[----:B------:R-:W-:Y:S05]  /*2220*/  BSYNC.RECONVERGENT B1 ;  /* 0x0000000000017941 */ /* 0x000fea0003800200 */
.L_x_18:
[C---:B------:R-:W-:Y:S01]  /*2230*/  SHF.L.W.U32.HI R26, R14.reuse, 0x2, R20 ;  /* 0x000000020e1a7819 */ /* 0x040fe20000010e14 */
[----:B------:R-:W-:Y:S01]  /*2240*/  IMAD.SHL.U32 R14, R14, 0x4, RZ ;  /* 0x000000040e0e7824 */ /* 0x000fe200078e00ff */
[----:B------:R-:W-:Y:S01]  /*2250*/  UMOV UR4, 0x54442d19 ;  /* 0x54442d1900047882 */ /* 0x000fe20000000000 */
[----:B------:R-:W-:Y:S01]  /*2260*/  UMOV UR5, 0x3bf921fb ;  /* 0x3bf921fb00057882 */ /* 0x000fe20000000000 */
[----:B------:R-:W-:Y:S02]  /*2270*/  SHF.R.S32.HI R15, RZ, 0x1f, R26 ;  /* 0x0000001fff0f7819 */ /* 0x000fe4000001141a */
[----:B------:R-:W-:Y:S02]  /*2280*/  ISETP.GE.AND P1, PT, R19, RZ, PT ;  /* 0x000000ff1300720c */ /* 0x000fe40003f26270 */
[C---:B------:R-:W-:Y:S02]  /*2290*/  LOP3.LUT R14, R15.reuse, R14, RZ, 0x3c, !PT ;  /* 0x0000000e0f0e7212 */ /* 0x040fe400078e3cff */
[----:B------:R-:W-:-:S02]  /*22a0*/  LOP3.LUT R15, R15, R26, RZ, 0x3c, !PT ;  /* 0x0000001a0f0f7212 */ /* 0x000fc400078e3cff */
[----:B------:R-:W-:Y:S02]  /*22b0*/  SHF.R.U32.HI R23, RZ, 0x1e, R20 ;  /* 0x0000001eff177819 */ /* 0x000fe40000011614 */
[C---:B------:R-:W-:Y:S02]  /*22c0*/  LOP3.LUT R19, R26.reuse, R19, RZ, 0x3c, !PT ;  /* 0x000000131a137212 */ /* 0x040fe400078e3cff */
[----:B------:R-:W0:Y:S01]  /*22d0*/  I2F.F64.S64 R14, R14 ;  /* 0x0000000e000e7312 */ /* 0x000e220000301c00 */
[----:B------:R-:W-:Y:S02]  /*22e0*/  LEA.HI R20, R26, R23, RZ, 0x1 ;  /* 0x000000171a147211 */ /* 0x000fe400078f08ff */
[----:B------:R-:W-:-:S03]  /*22f0*/  ISETP.GE.AND P0, PT, R19, RZ, PT ;  /* 0x000000ff1300720c */ /* 0x000fc60003f06270 */
[----:B------:R-:W-:-:S04]  /*2300*/  IMAD.MOV R19, RZ, RZ, -R20 ;  /* 0x000000ffff137224 */ /* 0x000fc800078e0a14 */
[----:B------:R-:W-:Y:S01]  /*2310*/  @!P1 IMAD.MOV.U32 R20, RZ, RZ, R19 ;  /* 0x000000ffff149224 */ /* 0x000fe200078e0013 */
[----:B0-----:R-:W-:-:S10]  /*2320*/  DMUL R16, R14, UR4 ;  /* 0x000000040e107c28 */ /* 0x001fd40008000000 */
[----:B------:R-:W0:Y:S02]  /*2330*/  F2F.F32.F64 R16, R16 ;  /* 0x0000001000107310 */ /* 0x000e240000301000 */
[----:B0-----:R-:W-:-:S07]  /*2340*/  FSEL R23, -R16, R16, !P0 ;  /* 0x0000001010177208 */ /* 0x001fce0004000100 */
.L_x_16:
[----:B------:R-:W-:Y:S05]  /*2350*/  BSYNC.RECONVERGENT B0 ;  /* 0x0000000000007941 */ /* 0x000fea0003800200 */
.L_x_15:
[----:B------:R-:W-:Y:S01]  /*2360*/  I2FP.F32.U32 R19, R2 ;  /* 0x0000000200137245 */ /* 0x000fe20000201000 */
[----:B------:R-:W0:Y:S01]  /*2370*/  F2I.TRUNC.NTZ R16, R21 ;  /* 0x0000001500107305 */ /* 0x000e22000020f100 */
[----:B------:R-:W-:Y:S01]  /*2380*/  FMUL R14, R23, R23 ;  /* 0x00000017170e7220 */ /* 0x000fe20000400000 */
[C---:B------:R-:W-:Y:S01]  /*2390*/  LOP3.LUT R15, R20.reuse, 0x1, RZ, 0xc0, !PT ;  /* 0x00000001140f7812 */ /* 0x040fe200078ec0ff */
[----:B------:R-:W-:Y:S01]  /*23a0*/  BSSY.RECONVERGENT B0, `(.L_x_20) ;  /* 0x0000087000007945 */ /* 0x000fe20003800200 */
[----:B------:R-:W-:Y:S01]  /*23b0*/  LOP3.LUT P1, RZ, R20, 0x2, RZ, 0xc0, !PT ;  /* 0x0000000214ff7812 */ /* 0x000fe2000782c0ff */
[----:B------:R-:W-:Y:S01]  /*23c0*/  FFMA R17, R14, R11, -0.0013887860113754868507 ;  /* 0xbab607ed0e117423 */ /* 0x000fe2000000000b */
[----:B------:R-:W-:Y:S02]  /*23d0*/  ISETP.NE.U32.AND P0, PT, R15, 0x1, PT ;  /* 0x000000010f00780c */ /* 0x000fe40003f05070 */
[----:B------:R-:W1:Y:S02]  /*23e0*/  F2I.TRUNC.NTZ R25, R19 ;  /* 0x0000001300197305 */ /* 0x000e64000020f100 */
[----:B------:R-:W-:-:S02]  /*23f0*/  FSEL R17, R17, -0.00019574658654164522886, !P0 ;  /* 0xb94d415311117808 */ /* 0x000fc40004000000 */
[----:B------:R-:W-:Y:S02]  /*2400*/  FSEL R15, R18, 0.0083327032625675201416, !P0 ;  /* 0x3c0885e4120f7808 */ /* 0x000fe40004000000 */
[----:B------:R-:W-:Y:S01]  /*2410*/  FSEL R23, R23, 1, P0 ;  /* 0x3f80000017177808 */ /* 0x000fe20000000000 */
[----:B0-----:R-:W-:Y:S01]  /*2420*/  VIADD R20, R16, 0x1 ;  /* 0x0000000110147836 */ /* 0x001fe20000000000 */
[----:B------:R-:W-:Y:S01]  /*2430*/  I2FP.F32.S32 R16, R16 ;  /* 0x0000001000107245 */ /* 0x000fe20000201400 */
[----:B------:R-:W-:-:S03]  /*2440*/  FFMA R15, R14, R17, R15 ;  /* 0x000000110e0f7223 */ /* 0x000fc6000000000f */
[----:B------:R-:W-:Y:S01]  /*2450*/  I2FP.F32.S32 R20, R20 ;  /* 0x0000001400147245 */ /* 0x000fe20000201400 */
[----:B------:R-:W-:Y:S01]  /*2460*/  FADD R16, R21, -R16 ;  /* 0x8000001015107221 */ /* 0x000fe20000000000 */
[----:B-1----:R-:W-:-:S05]  /*2470*/  I2FP.F32.S32 R25, R25 ;  /* 0x0000001900197245 */ /* 0x002fca0000201400 */
[----:B------:R-:W-:-:S04]  /*2480*/  FMUL R27, R25, 171324 ;  /* 0x48274f00191b7820 */ /* 0x000fc80000400000 */
[----:B------:R-:W-:Y:S01]  /*2490*/  FFMA R17, R20, 21942, R27 ;  /* 0x46ab6c0014117823 */ /* 0x000fe2000000001b */
[----:B------:R-:W-:-:S03]  /*24a0*/  FSEL R27, -R22, -0.16666662693023681641, !P0 ;  /* 0xbe2aaaa8161b7808 */ /* 0x000fc60004000100 */
[----:B------:R-:W-:Y:S02]  /*24b0*/  FADD R17, R17, 8912 ;  /* 0x460b400011117421 */ /* 0x000fe40000000000 */
[C---:B------:R-:W-:Y:S01]  /*24c0*/  FFMA R27, R14.reuse, R15, R27 ;  /* 0x0000000f0e1b7223 */ /* 0x040fe2000000001b */
[----:B------:R-:W-:Y:S01]  /*24d0*/  FFMA R14, R14, R23, RZ ;  /* 0x000000170e0e7223 */ /* 0x000fe200000000ff */
[C---:B------:R-:W-:Y:S01]  /*24e0*/  FMUL R15, R17.reuse, 0.63661974668502807617 ;  /* 0x3f22f983110f7820 */ /* 0x040fe20000400000 */
[----:B------:R-:W-:Y:S02]  /*24f0*/  FSETP.GE.AND P0, PT, |R17|, 105615, PT ;  /* 0x47ce47801100780b */ /* 0x000fe40003f06200 */
[----:B------:R-:W-:-:S03]  /*2500*/  FFMA R23, R14, R27, R23 ;  /* 0x0000001b0e177223 */ /* 0x000fc60000000017 */
[----:B------:R-:W0:Y:S01]  /*2510*/  F2I.NTZ R15, R15 ;  /* 0x0000000f000f7305 */ /* 0x000e220000203100 */
[----:B------:R-:W-:-:S04]  /*2520*/  @P1 FADD R23, RZ, -R23 ;  /* 0x80000017ff171221 */ /* 0x000fc80000000000 */
[----:B------:R-:W-:-:S04]  /*2530*/  FMUL R23, R4, R23 ;  /* 0x0000001704177220 */ /* 0x000fc80000400000 */
[----:B------:R-:W-:Y:S01]  /*2540*/  FFMA R24, R16, R24, R23 ;  /* 0x0000001810187223 */ /* 0x000fe20000000017 */
[----:B0-----:R-:W-:-:S05]  /*2550*/  I2FP.F32.S32 R14, R15 ;  /* 0x0000000f000e7245 */ /* 0x001fca0000201400 */
[----:B------:R-:W-:-:S04]  /*2560*/  FFMA R23, R14, -1.5707962512969970703, R17 ;  /* 0xbfc90fda0e177823 */ /* 0x000fc80000000011 */
[----:B------:R-:W-:-:S04]  /*2570*/  FFMA R23, R14, -7.5497894158615963534e-08, R23 ;  /* 0xb3a221680e177823 */ /* 0x000fc80000000017 */
[----:B------:R-:W-:Y:S01]  /*2580*/  FFMA R14, R14, -5.3903029534742383927e-15, R23 ;  /* 0xa7c234c50e0e7823 */ /* 0x000fe20000000017 */
[----:B------:R-:W-:Y:S06]  /*2590*/  @!P0 BRA `(.L_x_21) ;  /* 0x00000004009c8947 */ /* 0x000fec0003800000 */
[----:B------:R-:W-:-:S13]  /*25a0*/  FSETP.NEU.AND P0, PT, |R17|, +INF , PT ;  /* 0x7f8000001100780b */ /* 0x000fda0003f0d200 */
[----:B------:R-:W-:Y:S01]  /*25b0*/  @!P0 FMUL R14, RZ, R17 ;  /* 0x00000011ff0e8220 */ /* 0x000fe20000400000 */
[----:B------:R-:W-:Y:S01]  /*25c0*/  @!P0 MOV R15, RZ ;  /* 0x000000ff000f8202 */ /* 0x000fe20000000f00 */
        /* <DEDUP_REMOVED lines=8> */
.L_x_22:
        /* <DEDUP_REMOVED lines=24> */
[----:B------:R-:W-:Y:S01]  /*27d0*/  FMUL R25, R25, 171324 ;  /* 0x48274f0019197820 */ /* 0x000fe20000400000 */
[----:B------:R-:W-:Y:S03]  /*27e0*/  BSSY.RECONVERGENT B1, `(.L_x_23) ;  /* 0x000002b000017945 */ /* 0x000fe60003800200 */
[----:B------:R-:W-:-:S04]  /*27f0*/  FFMA R25, R20, 21942, R25 ;  /* 0x46ab6c0014197823 */ /* 0x000fc80000000019 */
[----:B------:R-:W-:-:S05]  /*2800*/  FADD R14, R25, 8912 ;  /* 0x460b4000190e7421 */ /* 0x000fca0000000000 */
[----:B------:R-:W-:-:S04]  /*2810*/  SHF.R.U32.HI R14, RZ, 0x17, R14 ;  /* 0x00000017ff0e7819 */ /* 0x000fc8000001160e */
[C---:B------:R-:W-:Y:S02]  /*2820*/  LOP3.LUT R15, R14.reuse, 0xe0, RZ, 0xc0, !PT ;  /* 0x000000e00e0f7812 */ /* 0x040fe400078ec0ff */
[----:B------:R-:W-:-:S03]  /*2830*/  LOP3.LUT P6, RZ, R14, 0x1f, RZ, 0xc0, !PT ;  /* 0x0000001f0eff7812 */ /* 0x000fc600078cc0ff */
[----:B------:R-:W-:-:S05]  /*2840*/  VIADD R15, R15, 0xffffff80 ;  /* 0xffffff800f0f7836 */ /* 0x000fca0000000000 */
[----:B------:R-:W-:-:S04]  /*2850*/  SHF.R.U32.HI R15, RZ, 0x5, R15 ;  /* 0x00000005ff0f7819 */ /* 0x000fc8000001160f */
[----:B------:R-:W-:-:S04]  /*2860*/  LEA R17, -R15, RZ, 0x2 ;  /* 0x000000ff0f117211 */ /* 0x000fc800078e11ff */
        /* <DEDUP_REMOVED lines=8> */
[----:B------:R-:W-:Y:S02]  /*28f0*/  @P4 IMAD.MOV.U32 R15, RZ, RZ, R5 ;  /* 0x000000ffff0f4224 */ /* 0x000fe400078e0005 */
[--C-:B------:R-:W-:Y:S01]  /*2900*/  @P4 IMAD.MOV.U32 R25, RZ, RZ, R6.reuse ;  /* 0x000000ffff194224 */ /* 0x100fe200078e0006 */
[----:B------:R-:W-:Y:S01]  /*2910*/  ISETP.EQ.AND P4, PT, R17, 0x4, PT ;  /* 0x000000041100780c */ /* 0x000fe20003f82270 */
[----:B------:R-:W-:Y:S02]  /*2920*/  @P2 IMAD.MOV.U32 R15, RZ, RZ, R6 ;  /* 0x000000ffff0f2224 */ /* 0x000fe400078e0006 */
[--C-:B------:R-:W-:Y:S01]  /*2930*/  @P2 IMAD.MOV.U32 R25, RZ, RZ, R7.reuse ;  /* 0x000000ffff192224 */ /* 0x100fe200078e0007 */
[----:B------:R-:W-:Y:S01]  /*2940*/  @P1 MOV R25, R8 ;  /* 0x0000000800191202 */ /* 0x000fe20000000f00 */
[----:B------:R-:W-:-:S02]  /*2950*/  @P1 IMAD.MOV.U32 R15, RZ, RZ, R7 ;  /* 0x000000ffff0f1224 */ /* 0x000fc400078e0007 */
[----:B------:R-:W-:Y:S02]  /*2960*/  @P0 IMAD.MOV.U32 R15, RZ, RZ, R8 ;  /* 0x000000ffff0f0224 */ /* 0x000fe400078e0008 */
[--C-:B------:R-:W-:Y:S02]  /*2970*/  @P0 IMAD.MOV.U32 R25, RZ, RZ, R9.reuse ;  /* 0x000000ffff190224 */ /* 0x100fe400078e0009 */
[----:B------:R-:W-:Y:S02]  /*2980*/  @P3 IMAD.MOV.U32 R15, RZ, RZ, R9 ;  /* 0x000000ffff0f3224 */ /* 0x000fe400078e0009 */
[--C-:B------:R-:W-:Y:S02]  /*2990*/  @P3 IMAD.MOV.U32 R25, RZ, RZ, R10.reuse ;  /* 0x000000ffff193224 */ /* 0x100fe400078e000a */
[----:B------:R-:W-:Y:S01]  /*29a0*/  @P5 IMAD.MOV.U32 R15, RZ, RZ, R10 ;  /* 0x000000ffff0f5224 */ /* 0x000fe200078e000a */
[----:B------:R-:W-:Y:S01]  /*29b0*/  @P4 MOV R15, R23 ;  /* 0x00000017000f4202 */ /* 0x000fe20000000f00 */
[----:B------:R-:W-:Y:S01]  /*29c0*/  @P5 IMAD.MOV.U32 R25, RZ, RZ, R23 ;  /* 0x000000ffff195224 */ /* 0x000fe200078e0017 */
[----:B------:R-:W-:Y:S06]  /*29d0*/  @!P6 BRA `(.L_x_24) ;  /* 0x00000000002ce947 */ /* 0x000fec0003800000 */
[----:B------:R-:W-:Y:S01]  /*29e0*/  @P2 IMAD.MOV.U32 R16, RZ, RZ, R5 ;  /* 0x000000ffff102224 */ /* 0x000fe200078e0005 */
[----:B------:R-:W-:Y:S01]  /*29f0*/  LOP3.LUT R14, R14, 0x1f, RZ, 0xc0, !PT ;  /* 0x0000001f0e0e7812 */ /* 0x000fe200078ec0ff */
[----:B------:R-:W-:Y:S02]  /*2a00*/  @P1 IMAD.MOV.U32 R16, RZ, RZ, R6 ;  /* 0x000000ffff101224 */ /* 0x000fe400078e0006 */
[----:B------:R-:W-:Y:S01]  /*2a10*/  @P0 IMAD.MOV.U32 R16, RZ, RZ, R7 ;  /* 0x000000ffff100224 */ /* 0x000fe200078e0007 */
[----:B------:R-:W-:Y:S01]  /*2a20*/  ISETP.EQ.AND P0, PT, R17, 0x8, PT ;  /* 0x000000081100780c */ /* 0x000fe20003f02270 */
[----:B------:R-:W-:Y:S01]  /*2a30*/  @P3 IMAD.MOV.U32 R16, RZ, RZ, R8 ;  /* 0x000000ffff103224 */ /* 0x000fe200078e0008 */
[----:B------:R-:W-:Y:S01]  /*2a40*/  SHF.L.W.U32.HI R25, R15, R14, R25 ;  /* 0x0000000e0f197219 */ /* 0x000fe20000010e19 */
[----:B------:R-:W-:Y:S02]  /*2a50*/  @P5 IMAD.MOV.U32 R16, RZ, RZ, R9 ;  /* 0x000000ffff105224 */ /* 0x000fe400078e0009 */
[----:B------:R-:W-:-:S08]  /*2a60*/  @P4 IMAD.MOV.U32 R16, RZ, RZ, R10 ;  /* 0x000000ffff104224 */ /* 0x000fd000078e000a */
[----:B------:R-:W-:-:S04]  /*2a70*/  @P0 MOV R16, R23 ;  /* 0x0000001700100202 */ /* 0x000fc80000000f00 */
[----:B------:R-:W-:-:S07]  /*2a80*/  SHF.L.W.U32.HI R15, R16, R14, R15 ;  /* 0x0000000e100f7219 */ /* 0x000fce0000010e0f */
.L_x_24:
[----:B------:R-:W-:Y:S05]  /*2a90*/  BSYNC.RECONVERGENT B1 ;  /* 0x0000000000017941 */ /* 0x000fea0003800200 */
.L_x_23:
[C---:B------:R-:W-:Y:S01]  /*2aa0*/  SHF.L.W.U32.HI R23, R15.reuse, 0x2, R25 ;  /* 0x000000020f177819 */ /* 0x040fe20000010e19 */
[----:B------:R-:W-:Y:S01]  /*2ab0*/  IMAD.SHL.U32 R15, R15, 0x4, RZ ;  /* 0x000000040f0f7824 */ /* 0x000fe200078e00ff */
[----:B------:R-:W0:Y:S01]  /*2ac0*/  F2I.TRUNC.NTZ R17, R19 ;  /* 0x0000001300117305 */ /* 0x000e22000020f100 */
[----:B------:R-:W-:Y:S01]  /*2ad0*/  UMOV UR4, 0x54442d19 ;  /* 0x54442d1900047882 */ /* 0x000fe20000000000 */
[----:B------:R-:W-:Y:S01]  /*2ae0*/  SHF.R.S32.HI R16, RZ, 0x1f, R23 ;  /* 0x0000001fff107819 */ /* 0x000fe20000011417 */
[----:B------:R-:W-:-:S03]  /*2af0*/  UMOV UR5, 0x3bf921fb ;  /* 0x3bf921fb00057882 */ /* 0x000fc60000000000 */
[C---:B------:R-:W-:Y:S02]  /*2b00*/  LOP3.LUT R14, R16.reuse, R15, RZ, 0x3c, !PT ;  /* 0x0000000f100e7212 */ /* 0x040fe400078e3cff */
[----:B------:R-:W-:-:S06]  /*2b10*/  LOP3.LUT R15, R16, R23, RZ, 0x3c, !PT ;  /* 0x00000017100f7212 */ /* 0x000fcc00078e3cff */
[----:B------:R-:W1:Y:S01]  /*2b20*/  I2F.F64.S64 R14, R14 ;  /* 0x0000000e000e7312 */ /* 0x000e620000301c00 */
[----:B0-----:R-:W-:-:S05]  /*2b30*/  I2FP.F32.S32 R17, R17 ;  /* 0x0000001100117245 */ /* 0x001fca0000201400 */
[----:B------:R-:W-:-:S04]  /*2b40*/  FMUL R17, R17, 171324 ;  /* 0x48274f0011117820 */ /* 0x000fc80000400000 */
[----:B------:R-:W-:-:S04]  /*2b50*/  FFMA R26, R20, 21942, R17 ;  /* 0x46ab6c00141a7823 */ /* 0x000fc80000000011 */
[----:B------:R-:W-:Y:S01]  /*2b60*/  FADD R28, R26, 8912 ;  /* 0x460b40001a1c7421 */ /* 0x000fe20000000000 */
[----:B-1----:R-:W-:Y:S01]  /*2b70*/  DMUL R16, R14, UR4 ;  /* 0x000000040e107c28 */ /* 0x002fe20008000000 */
[----:B------:R-:W-:-:S03]  /*2b80*/  SHF.R.U32.HI R26, RZ, 0x1e, R25 ;  /* 0x0000001eff1a7819 */ /* 0x000fc60000011619 */
[----:B------:R-:W-:Y:S02]  /*2b90*/  ISETP.GE.AND P0, PT, R28, RZ, PT ;  /* 0x000000ff1c00720c */ /* 0x000fe40003f06270 */
[C---:B------:R-:W-:Y:S02]  /*2ba0*/  LEA.HI R15, R23.reuse, R26, RZ, 0x1 ;  /* 0x0000001a170f7211 */ /* 0x040fe400078f08ff */
[----:B------:R-:W-:Y:S02]  /*2bb0*/  LOP3.LUT R25, R23, R28, RZ, 0x3c, !PT ;  /* 0x0000001c17197212 */ /* 0x000fe400078e3cff */
[----:B------:R-:W0:Y:S01]  /*2bc0*/  F2F.F32.F64 R16, R16 ;  /* 0x0000001000107310 */ /* 0x000e220000301000 */
[----:B------:R-:W-:Y:S01]  /*2bd0*/  IMAD.MOV R14, RZ, RZ, -R15 ;  /* 0x000000ffff0e7224 */ /* 0x000fe200078e0a0f */
[----:B------:R-:W-:-:S05]  /*2be0*/  ISETP.GE.AND P1, PT, R25, RZ, PT ;  /* 0x000000ff1900720c */ /* 0x000fca0003f26270 */
[----:B------:R-:W-:Y:S01]  /*2bf0*/  @!P0 IMAD.MOV.U32 R15, RZ, RZ, R14 ;  /* 0x000000ffff0f8224 */ /* 0x000fe200078e000e */
[----:B0-----:R-:W-:-:S07]  /*2c00*/  FSEL R14, -R16, R16, !P1 ;  /* 0x00000010100e7208 */ /* 0x001fce0004800100 */
.L_x_21:
[----:B------:R-:W-:Y:S05]  /*2c10*/  BSYNC.RECONVERGENT B0 ;  /* 0x0000000000007941 */ /* 0x000fea0003800200 */
.L_x_20:
[----:B------:R-:W0:Y:S01]  /*2c20*/  F2I.TRUNC.NTZ R19, R19 ;  /* 0x0000001300137305 */ /* 0x000e22000020f100 */
[----:B------:R-:W-:Y:S01]  /*2c30*/  FMUL R20, R20, 23157 ;  /* 0x46b4ea0014147820 */ /* 0x000fe20000400000 */
[----:B------:R-:W-:Y:S02]  /*2c40*/  IMAD.MOV.U32 R23, RZ, RZ, 0x4854ba00 ;  /* 0x4854ba00ff177424 */ /* 0x000fe400078e00ff */
[----:B------:R-:W-:Y:S01]  /*2c50*/  FMUL R16, R14, R14 ;  /* 0x0000000e0e107220 */ /* 0x000fe20000400000 */
[----:B------:R-:W-:Y:S01]  /*2c60*/  LOP3.LUT P1, RZ, R15, 0x2, RZ, 0xc0, !PT ;  /* 0x000000020fff7812 */ /* 0x000fe2000782c0ff */
[----:B------:R-:W-:Y:S01]  /*2c70*/  BSSY.RECONVERGENT B0, `(.L_x_25) ;  /* 0x0000077000007945 */ /* 0x000fe20003800200 */
[----:B0-----:R-:W-:-:S05]  /*2c80*/  I2FP.F32.S32 R17, R19 ;  /* 0x0000001300117245 */ /* 0x001fca0000201400 */
[----:B------:R-:W-:Y:S01]  /*2c90*/  FMUL R20, R17, R20 ;  /* 0x0000001411147220 */ /* 0x000fe20000400000 */
[----:B------:R-:W-:-:S03]  /*2ca0*/  LOP3.LUT R17, R15, 0x1, RZ, 0xc0, !PT ;  /* 0x000000010f117812 */ /* 0x000fc600078ec0ff */
[----:B------:R-:W-:Y:S01]  /*2cb0*/  FFMA R20, R20, R23, 9758 ;  /* 0x4618780014147423 */ /* 0x000fe20000000017 */
[----:B------:R-:W-:Y:S01]  /*2cc0*/  ISETP.NE.U32.AND P0, PT, R17, 0x1, PT ;  /* 0x000000011100780c */ /* 0x000fe20003f05070 */
[----:B------:R-:W-:Y:S02]  /*2cd0*/  FFMA R17, R16, R11, -0.0013887860113754868507 ;  /* 0xbab607ed10117423 */ /* 0x000fe4000000000b */
[----:B------:R-:W-:Y:S01]  /*2ce0*/  FMUL R23, R20, 0.63661974668502807617 ;  /* 0x3f22f98314177820 */ /* 0x000fe20000400000 */
[----:B------:R-:W-:Y:S02]  /*2cf0*/  FSEL R19, R18, 0.0083327032625675201416, !P0 ;  /* 0x3c0885e412137808 */ /* 0x000fe40004000000 */
[----:B------:R-:W-:Y:S02]  /*2d00*/  FSEL R17, R17, -0.00019574658654164522886, !P0 ;  /* 0xb94d415311117808 */ /* 0x000fe40004000000 */
[----:B------:R-:W-:Y:S01]  /*2d10*/  FSEL R15, -R22, -0.16666662693023681641, !P0 ;  /* 0xbe2aaaa8160f7808 */ /* 0x000fe20004000100 */
[----:B------:R-:W0:Y:S01]  /*2d20*/  F2I.NTZ R23, R23 ;  /* 0x0000001700177305 */ /* 0x000e220000203100 */
[----:B------:R-:W-:Y:S01]  /*2d30*/  FSEL R14, R14, 1, P0 ;  /* 0x3f8000000e0e7808 */ /* 0x000fe20000000000 */
[----:B------:R-:W-:Y:S01]  /*2d40*/  FFMA R17, R16, R17, R19 ;  /* 0x0000001110117223 */ /* 0x000fe20000000013 */
[----:B------:R-:W-:-:S03]  /*2d50*/  FSETP.GE.AND P0, PT, |R20|, 105615, PT ;  /* 0x47ce47801400780b */ /* 0x000fc60003f06200 */
[C---:B------:R-:W-:Y:S01]  /*2d60*/  FFMA R17, R16.reuse, R17, R15 ;  /* 0x0000001110117223 */ /* 0x040fe2000000000f */
[----:B------:R-:W-:-:S04]  /*2d70*/  FFMA R15, R16, R14, RZ ;  /* 0x0000000e100f7223 */ /* 0x000fc800000000ff */
[----:B------:R-:W-:Y:S01]  /*2d80*/  FFMA R18, R15, R17, R14 ;  /* 0x000000110f127223 */ /* 0x000fe2000000000e */
[----:B0-----:R-:W-:-:S03]  /*2d90*/  I2FP.F32.S32 R19, R23 ;  /* 0x0000001700137245 */ /* 0x001fc60000201400 */
[----:B------:R-:W-:Y:S02]  /*2da0*/  @P1 FADD R18, RZ, -R18 ;  /* 0x80000012ff121221 */ /* 0x000fe40000000000 */
        /* <DEDUP_REMOVED lines=9> */
[----:B------:R-:W-:Y:S01]  /*2e40*/  MOV R19, RZ ;  /* 0x000000ff00137202 */ /* 0x000fe20000000f00 */
[----:B------:R-:W-:Y:S01]  /*2e50*/  IMAD.MOV.U32 R25, RZ, RZ, RZ ;  /* 0x000000ffff197224 */ /* 0x000fe200078e00ff */
[----:B------:R-:W0:Y:S02]  /*2e60*/  LDCU.64 UR8, c[0x4][URZ] ;  /* 0x01000000ff0877ac */ /* 0x000e240008000a00 */
[----:B------:R-:W-:Y:S01]  /*2e70*/  LOP3.LUT R23, R14, 0x80000000, RZ, 0xfc, !PT ;  /* 0x800000000e177812 */ /* 0x000fe200078efcff */
[----:B------:R-:W-:Y:S01]  /*2e80*/  UMOV UR5, URZ ;  /* 0x000000ff00057c82 */ /* 0x000fe20008000000 */
[----:B------:R-:W-:-:S05]  /*2e90*/  UMOV UR4, URZ ;  /* 0x000000ff00047c82 */ /* 0x000fca0008000000 */
.L_x_27:
        /* <DEDUP_REMOVED lines=37> */
[----:B------:R-:W-:Y:S01]  /*30f0*/  @P3 IMAD.MOV.U32 R23, RZ, RZ, R5 ;  /* 0x000000ffff173224 */ /* 0x000fe200078e0005 */
[C---:B------:R-:W-:Y:S01]  /*3100*/  ISETP.EQ.AND P3, PT, R17.reuse, -0x4, PT ;  /* 0xfffffffc1100780c */ /* 0x040fe20003f62270 */
[--C-:B------:R-:W-:Y:S01]  /*3110*/  @P4 IMAD.MOV.U32 R23, RZ, RZ, R6.reuse ;  /* 0x000000ffff174224 */ /* 0x100fe200078e0006 */
[----:B------:R-:W-:Y:S01]  /*3120*/  @P4 MOV R15, R5 ;  /* 0x00000005000f4202 */ /* 0x000fe20000000f00 */
[----:B------:R-:W-:Y:S01]  /*3130*/  @P2 IMAD.MOV.U32 R15, RZ, RZ, R6 ;  /* 0x000000ffff0f2224 */ /* 0x000fe200078e0006 */
[----:B------:R-:W-:Y:S01]  /*3140*/  ISETP.EQ.AND P4, PT, R17, 0x4, PT ;  /* 0x000000041100780c */ /* 0x000fe20003f82270 */
[--C-:B------:R-:W-:Y:S02]  /*3150*/  @P2 IMAD.MOV.U32 R23, RZ, RZ, R7.reuse ;  /* 0x000000ffff172224 */ /* 0x100fe400078e0007 */
        /* <DEDUP_REMOVED lines=9> */
[----:B------:R-:W-:Y:S06]  /*31f0*/  @!P6 BRA `(.L_x_29) ;  /* 0x00000000002ce947 */ /* 0x000fec0003800000 */
[----:B------:R-:W-:Y:S01]  /*3200*/  @P2 IMAD.MOV.U32 R16, RZ, RZ, R5 ;  /* 0x000000ffff102224 */ /* 0x000fe200078e0005 */
[----:B------:R-:W-:Y:S01]  /*3210*/  @P1 MOV R16, R6 ;  /* 0x0000000600101202 */ /* 0x000fe20000000f00 */
[----:B------:R-:W-:Y:S01]  /*3220*/  @P0 IMAD.MOV.U32 R16, RZ, RZ, R7 ;  /* 0x000000ffff100224 */ /* 0x000fe200078e0007 */
[----:B------:R-:W-:Y:S01]  /*3230*/  ISETP.EQ.AND P0, PT, R17, 0x8, PT ;  /* 0x000000081100780c */ /* 0x000fe20003f02270 */
[----:B------:R-:W-:Y:S01]  /*3240*/  @P3 IMAD.MOV.U32 R16, RZ, RZ, R8 ;  /* 0x000000ffff103224 */ /* 0x000fe200078e0008 */
[----:B------:R-:W-:Y:S01]  /*3250*/  LOP3.LUT R14, R14, 0x1f, RZ, 0xc0, !PT ;  /* 0x0000001f0e0e7812 */ /* 0x000fe200078ec0ff */
[----:B------:R-:W-:Y:S02]  /*3260*/  @P5 IMAD.MOV.U32 R16, RZ, RZ, R9 ;  /* 0x000000ffff105224 */ /* 0x000fe400078e0009 */
[----:B------:R-:W-:Y:S01]  /*3270*/  @P4 IMAD.MOV.U32 R16, RZ, RZ, R10 ;  /* 0x000000ffff104224 */ /* 0x000fe200078e000a */
[----:B------:R-:W-:-:S07]  /*3280*/  SHF.L.W.U32.HI R23, R15, R14, R23 ;  /* 0x0000000e0f177219 */ /* 0x000fce0000010e17 */
[----:B------:R-:W-:-:S05]  /*3290*/  @P0 IMAD.MOV.U32 R16, RZ, RZ, R19 ;  /* 0x000000ffff100224 */ /* 0x000fca00078e0013 */
[----:B------:R-:W-:-:S07]  /*32a0*/  SHF.L.W.U32.HI R15, R16, R14, R15 ;  /* 0x0000000e100f7219 */ /* 0x000fce0000010e0f */
.L_x_29:
[----:B------:R-:W-:Y:S05]  /*32b0*/  BSYNC.RECONVERGENT B1 ;  /* 0x0000000000017941 */ /* 0x000fea0003800200 */
.L_x_28:
        /* <DEDUP_REMOVED lines=12> */
[----:B------:R-:W-:Y:S02]  /*3380*/  ISETP.GE.AND P1, PT, R20, RZ, PT ;  /* 0x000000ff1400720c */ /* 0x000fe40003f26270 */
[----:B------:R-:W-:-:S05]  /*3390*/  IADD3 R19, PT, PT, -R23, RZ, RZ ;  /* 0x000000ff17137210 */ /* 0x000fca0007ffe1ff */
[----:B------:R-:W-:Y:S01]  /*33a0*/  @!P0 IMAD.MOV.U32 R23, RZ, RZ, R19 ;  /* 0x000000ffff178224 */ /* 0x000fe200078e0013 */
[----:B0-----:R-:W-:-:S10]  /*33b0*/  DMUL R16, R14, UR4 ;  /* 0x000000040e107c28 */ /* 0x001fd40008000000 */
[----:B------:R-:W0:Y:S02]  /*33c0*/  F2F.F32.F64 R16, R16 ;  /* 0x0000001000107310 */ /* 0x000e240000301000 */
[----:B0-----:R-:W-:-:S07]  /*33d0*/  FSEL R14, -R16, R16, !P1 ;  /* 0x00000010100e7208 */ /* 0x001fce0004800100 */
.L_x_26:
[----:B------:R-:W-:Y:S05]  /*33e0*/  BSYNC.RECONVERGENT B0 ;  /* 0x0000000000007941 */ /* 0x000fea0003800200 */
.L_x_25:
        /* <DEDUP_REMOVED lines=11> */
[C---:B------:R-:W-:Y:S02]  /*34a0*/  FFMA R16, R15.reuse, R16, R20 ;  /* 0x000000100f107223 */ /* 0x040fe40000000014 */
[C---:B------:R-:W-:Y:S02]  /*34b0*/  FFMA R17, R15.reuse, R14, RZ ;  /* 0x0000000e0f117223 */ /* 0x040fe400000000ff */
[----:B------:R-:W-:Y:S01]  /*34c0*/  FFMA R16, R15, R16, R19 ;  /* 0x000000100f107223 */ /* 0x000fe20000000013 */
[----:B------:R-:W-:-:S03]  /*34d0*/  FMUL R15, R18, 2920 ;  /* 0x45368000120f7820 */ /* 0x000fc60000400000 */
        /* <DEDUP_REMOVED lines=24> */
.L_x_32:
        /* <DEDUP_REMOVED lines=65> */
.L_x_34:
[----:B------:R-:W-:Y:S05]  /*3a70*/  BSYNC.RECONVERGENT B1 ;  /* 0x0000000000017941 */ /* 0x000fea0003800200 */
.L_x_33:
        /* <DEDUP_REMOVED lines=18> */
.L_x_31:
[----:B------:R-:W-:Y:S05]  /*3ba0*/  BSYNC.RECONVERGENT B0 ;  /* 0x0000000000007941 */ /* 0x000fea0003800200 */
.L_x_30:
        /* <DEDUP_REMOVED lines=11> */
[----:B------:R-:W-:Y:S01]  /*3c60*/  FFMA R17, R14, R17, R23 ;  /* 0x000000110e117223 */ /* 0x000fe20000000017 */
        /* <DEDUP_REMOVED lines=17> */
.L_x_37:
        /* <DEDUP_REMOVED lines=40> */
[----:B------:R-:W-:Y:S01]  /*4000*/  @P4 IMAD.MOV.U32 R19, RZ, RZ, R6 ;  /* 0x000000ffff134224 */ /* 0x000fe200078e0006 */
[----:B------:R-:W-:Y:S01]  /*4010*/  ISETP.EQ.AND P4, PT, R17, RZ, PT ;  /* 0x000000ff1100720c */ /* 0x000fe20003f82270 */
[--C-:B------:R-:W-:Y:S01]  /*4020*/  @P2 IMAD.MOV.U32 R19, RZ, RZ, R7.reuse ;  /* 0x000000ffff132224 */ /* 0x100fe200078e0007 */
[----:B------:R-:W-:Y:S01]  /*4030*/  @P2 MOV R14, R6 ;  /* 0x00000006000e2202 */ /* 0x000fe20000000f00 */
[----:B------:R-:W-:Y:S02]  /*4040*/  @P1 IMAD.MOV.U32 R14, RZ, RZ, R7 ;  /* 0x000000ffff0e1224 */ /* 0x000fe400078e0007 */
[----:B------:R-:W-:-:S02]  /*4050*/  @P1 IMAD.MOV.U32 R19, RZ, RZ, R8 ;  /* 0x000000ffff131224 */ /* 0x000fc400078e0008 */
[----:B------:R-:W-:Y:S02]  /*4060*/  @P0 IMAD.MOV.U32 R14, RZ, RZ, R8 ;  /* 0x000000ffff0e0224 */ /* 0x000fe400078e0008 */
[--C-:B------:R-:W-:Y:S01]  /*4070*/  @P0 IMAD.MOV.U32 R19, RZ, RZ, R9.reuse ;  /* 0x000000ffff130224 */ /* 0x100fe200078e0009 */
[----:B------:R-:W-:Y:S01]  /*4080*/  @P3 MOV R19, R10 ;  /* 0x0000000a00133202 */ /* 0x000fe20000000f00 */
[----:B------:R-:W-:Y:S02]  /*4090*/  @P3 IMAD.MOV.U32 R14, RZ, RZ, R9 ;  /* 0x000000ffff0e3224 */ /* 0x000fe400078e0009 */
[----:B------:R-:W-:Y:S02]  /*40a0*/  @P4 IMAD.MOV.U32 R14, RZ, RZ, R10 ;  /* 0x000000ffff0e4224 */ /* 0x000fe400078e000a */
[--C-:B------:R-:W-:Y:S02]  /*40b0*/  @P4 IMAD.MOV.U32 R19, RZ, RZ, R23.reuse ;  /* 0x000000ffff134224 */ /* 0x100fe400078e0017 */
[----:B------:R-:W-:Y:S01]  /*40c0*/  @P5 IMAD.MOV.U32 R14, RZ, RZ, R23 ;  /* 0x000000ffff0e5224 */ /* 0x000fe200078e0017 */
[----:B------:R-:W-:Y:S06]  /*40d0*/  @!P6 BRA `(.L_x_39) ;  /* 0x00000000002ce947 */ /* 0x000fec0003800000 */
[----:B------:R-:W-:Y:S01]  /*40e0*/  @P2 IMAD.MOV.U32 R15, RZ, RZ, R5 ;  /* 0x000000ffff0f2224 */ /* 0x000fe200078e0005 */
[----:B------:R-:W-:Y:S01]  /*40f0*/  LOP3.LUT R16, R16, 0x1f, RZ, 0xc0, !PT ;  /* 0x0000001f10107812 */ /* 0x000fe200078ec0ff */
[----:B------:R-:W-:Y:S02]  /*4100*/  @P1 IMAD.MOV.U32 R15, RZ, RZ, R6 ;  /* 0x000000ffff0f1224 */ /* 0x000fe400078e0006 */
[----:B------:R-:W-:Y:S01]  /*4110*/  @P0 IMAD.MOV.U32 R15, RZ, RZ, R7 ;  /* 0x000000ffff0f0224 */ /* 0x000fe200078e0007 */
[----:B------:R-:W-:Y:S02]  /*4120*/  ISETP.EQ.AND P0, PT, R17, 0x8, PT ;  /* 0x000000081100780c */ /* 0x000fe40003f02270 */
[----:B------:R-:W-:Y:S01]  /*4130*/  @P3 MOV R15, R8 ;  /* 0x00000008000f3202 */ /* 0x000fe20000000f00 */
[----:B------:R-:W-:Y:S01]  /*4140*/  @P4 IMAD.MOV.U32 R15, RZ, RZ, R9 ;  /* 0x000000ffff0f4224 */ /* 0x000fe200078e0009 */
[----:B------:R-:W-:Y:S01]  /*4150*/  SHF.L.W.U32.HI R19, R14, R16, R19 ;  /* 0x000000100e137219 */ /* 0x000fe20000010e13 */
[----:B------:R-:W-:-:S08]  /*4160*/  @P5 IMAD.MOV.U32 R15, RZ, RZ, R10 ;  /* 0x000000ffff0f5224 */ /* 0x000fd000078e000a */
[----:B------:R-:W-:-:S05]  /*4170*/  @P0 IMAD.MOV.U32 R15, RZ, RZ, R23 ;  /* 0x000000ffff0f0224 */ /* 0x000fca00078e0017 */
[----:B------:R-:W-:-:S07]  /*4180*/  SHF.L.W.U32.HI R14, R15, R16, R14 ;  /* 0x000000100f0e7219 */ /* 0x000fce0000010e0e */
.L_x_39:
[----:B------:R-:W-:Y:S05]  /*4190*/  BSYNC.RECONVERGENT B1 ;  /* 0x0000000000017941 */ /* 0x000fea0003800200 */
.L_x_38:
        /* <DEDUP_REMOVED lines=18> */
.L_x_36:
[----:B------:R-:W-:Y:S05]  /*42c0*/  BSYNC.RECONVERGENT B0 ;  /* 0x0000000000007941 */ /* 0x000fea0003800200 */
.L_x_35:
[----:B------:R-:W-:Y:S01]  /*42d0*/  I2FP.F32.U32 R23, R2 ;  /* 0x0000000200177245 */ /* 0x000fe20000201000 */
[----:B------:R-:W-:Y:S01]  /*42e0*/  FMUL R16, R19, R19 ;  /* 0x0000001313107220 */ /* 0x000fe20000400000 */
[C---:B------:R-:W-:Y:S01]  /*42f0*/  LOP3.LUT R15, R20.reuse, 0x1, RZ, 0xc0, !PT ;  /* 0x00000001140f7812 */ /* 0x040fe200078ec0ff */
[----:B------:R-:W0:Y:S01]  /*4300*/  F2I.TRUNC.NTZ R14, R21 ;  /* 0x00000015000e7305 */ /* 0x000e22000020f100 */
[----:B------:R-:W-:Y:S01]  /*4310*/  LOP3.LUT P1, RZ, R20, 0x2, RZ, 0xc0, !PT ;  /* 0x0000000214ff7812 */ /* 0x000fe2000782c0ff */
[----:B------:R-:W-:Y:S01]  /*4320*/  FFMA R17, R16, R11, -0.0013887860113754868507 ;  /* 0xbab607ed10117423 */ /* 0x000fe2000000000b */
[----:B------:R-:W-:Y:S01]  /*4330*/  ISETP.NE.U32.AND P0, PT, R15, 0x1, PT ;  /* 0x000000010f00780c */ /* 0x000fe20003f05070 */
[----:B------:R-:W-:Y:S01]  /*4340*/  BSSY.RECONVERGENT B0, `(.L_x_40) ;  /* 0x0000088000007945 */ /* 0x000fe20003800200 */
[----:B------:R-:W-:Y:S02]  /*4350*/  MOV R15, 0x3d2aaabb ;  /* 0x3d2aaabb000f7802 */ /* 0x000fe40000000f00 */
[----:B------:R-:W-:Y:S01]  /*4360*/  FSEL R17, R17, -0.00019574658654164522886, !P0 ;  /* 0xb94d415311117808 */ /* 0x000fe20004000000 */
[----:B------:R-:W1:Y:S01]  /*4370*/  F2I.TRUNC.NTZ R18, R23 ;  /* 0x0000001700127305 */ /* 0x000e62000020f100 */
[----:B------:R-:W-:-:S02]  /*4380*/  FSEL R15, R15, 0.0083327032625675201416, !P0 ;  /* 0x3c0885e40f0f7808 */ /* 0x000fc40004000000 */
[----:B------:R-:W-:-:S03]  /*4390*/  FSEL R19, R19, 1, P0 ;  /* 0x3f80000013137808 */ /* 0x000fc60000000000 */
[----:B------:R-:W-:Y:S01]  /*43a0*/  FFMA R15, R16, R17, R15 ;  /* 0x00000011100f7223 */ /* 0x000fe2000000000f */
[----:B------:R-:W-:Y:S02]  /*43b0*/  FSEL R17, -R22, -0.16666662693023681641, !P0 ;  /* 0xbe2aaaa816117808 */ /* 0x000fe40004000100 */
[----:B0-----:R-:W-:Y:S01]  /*43c0*/  I2FP.F32.S32 R20, R14 ;  /* 0x0000000e00147245 */ /* 0x001fe20000201400 */
[----:B------:R-:W-:Y:S02]  /*43d0*/  VIADD R14, R14, 0x1 ;  /* 0x000000010e0e7836 */ /* 0x000fe40000000000 */
[C---:B------:R-:W-:Y:S01]  /*43e0*/  FFMA R15, R16.reuse, R15, R17 ;  /* 0x0000000f100f7223 */ /* 0x040fe20000000011 */
[----:B------:R-:W-:Y:S01]  /*43f0*/  FFMA R16, R16, R19, RZ ;  /* 0x0000001310107223 */ /* 0x000fe200000000ff */
[----:B-1----:R-:W-:Y:S01]  /*4400*/  VIADD R18, R18, 0x1 ;  /* 0x0000000112127836 */ /* 0x002fe20000000000 */
[----:B------:R-:W-:Y:S02]  /*4410*/  I2FP.F32.S32 R14, R14 ;  /* 0x0000000e000e7245 */ /* 0x000fe40000201400 */
[----:B------:R-:W-:-:S02]  /*4420*/  FFMA R15, R16, R15, R19 ;  /* 0x0000000f100f7223 */ /* 0x000fc40000000013 */
[----:B------:R-:W-:Y:S02]  /*4430*/  I2FP.F32.S32 R18, R18 ;  /* 0x0000001200127245 */ /* 0x000fe40000201400 */
[----:B------:R-:W-:Y:S01]  /*4440*/  @P1 FADD R15, RZ, -R15 ;  /* 0x8000000fff0f1221 */ /* 0x000fe20000000000 */
[----:B------:R-:W-:Y:S02]  /*4450*/  FADD R16, R21, -R14 ;  /* 0x8000000e15107221 */ /* 0x000fe40000000000 */
[----:B------:R-:W-:Y:S01]  /*4460*/  FMUL R23, R18, 171324 ;  /* 0x48274f0012177820 */ /* 0x000fe20000400000 */
[----:B------:R-:W-:-:S03]  /*4470*/  FMUL R14, R4, R15 ;  /* 0x0000000f040e7220 */ /* 0x000fc60000400000 */
[----:B------:R-:W-:Y:S01]  /*4480*/  FFMA R23, R20, 21942, R23 ;  /* 0x46ab6c0014177823 */ /* 0x000fe20000000017 */
[----:B------:R-:W-:Y:S01]  /*4490*/  FADD R20, R21, -R20 ;  /* 0x8000001415147221 */ /* 0x000fe20000000000 */
[----:B------:R-:W-:Y:S02]  /*44a0*/  FFMA R25, R25, R16, R14 ;  /* 0x0000001019197223 */ /* 0x000fe4000000000e */
[----:B------:R-:W-:Y:S01]  /*44b0*/  FADD R23, R23, 8912 ;  /* 0x460b400017177421 */ /* 0x000fe20000000000 */
[----:B------:R-:W0:Y:S01]  /*44c0*/  F2I.TRUNC.NTZ R14, R24 ;  /* 0x00000018000e7305 */ /* 0x000e22000020f100 */
[C---:B------:R-:W-:Y:S01]  /*44d0*/  FADD R19, -R20.reuse, 1 ;  /* 0x3f80000014137421 */ /* 0x040fe20000000100 */
[----:B------:R-:W-:Y:S01]  /*44e0*/  FMUL R15, R20, R25 ;  /* 0x00000019140f7220 */ /* 0x000fe20000400000 */
[----:B------:R-:W-:Y:S01]  /*44f0*/  FMUL R26, R23, 0.63661974668502807617 ;  /* 0x3f22f983171a7820 */ /* 0x000fe20000400000 */
[----:B------:R-:W-:Y:S02]  /*4500*/  FSETP.GEU.AND P0, PT, R25, R24, PT ;  /* 0x000000181900720b */ /* 0x000fe40003f0e000 */
[----:B------:R-:W-:Y:S01]  /*4510*/  FFMA R16, R24, R19, R15 ;  /* 0x0000001318107223 */ /* 0x000fe2000000000f */
[----:B------:R-:W-:-:S02]  /*4520*/  FSETP.GE.AND P2, PT, |R23|, 105615, PT ;  /* 0x47ce47801700780b */ /* 0x000fc40003f46200 */
[----:B------:R-:W1:Y:S01]  /*4530*/  F2I.NTZ R26, R26 ;  /* 0x0000001a001a7305 */ /* 0x000e620000203100 */
[----:B------:R-:W-:-:S04]  /*4540*/  FSEL R20, R25, R24, !P0 ;  /* 0x0000001819147208 */ /* 0x000fc80004000000 */
[----:B------:R-:W-:-:S03]  /*4550*/  FSETP.GEU.AND P1, PT, R16, R20, PT ;  /* 0x000000141000720b */ /* 0x000fc60003f2e000 */
[----:B0-----:R-:W-:-:S04]  /*4560*/  @!P0 I2FP.F32.S32 R25, R14 ;  /* 0x0000000e00198245 */ /* 0x001fc80000201400 */
[----:B------:R-:W-:Y:S02]  /*4570*/  FSETP.GT.AND P0, PT, R16, R25, PT ;  /* 0x000000191000720b */ /* 0x000fe40003f04000 */
[----:B-1----:R-:W-:-:S04]  /*4580*/  I2FP.F32.S32 R28, R26 ;  /* 0x0000001a001c7245 */ /* 0x002fc80000201400 */
[----:B------:R-:W-:Y:S01]  /*4590*/  @P1 FSEL R20, R25, R16, P0 ;  /* 0x0000001019141208 */ /* 0x000fe20000000000 */
        /* <DEDUP_REMOVED lines=14> */
.L_x_42:
        /* <DEDUP_REMOVED lines=27> */
[----:B------:R-:W-:Y:S02]  /*4830*/  LOP3.LUT P6, RZ, R14, 0x1f, RZ, 0xc0, !PT ;  /* 0x0000001f0eff7812 */ /* 0x000fe400078cc0ff */
[----:B------:R-:W-:-:S04]  /*4840*/  IADD3 R15, PT, PT, R15, -0x80, RZ ;  /* 0xffffff800f0f7810 */ /* 0x000fc80007ffe0ff */
        /* <DEDUP_REMOVED lines=13> */
[----:B------:R-:W-:Y:S01]  /*4920*/  @P2 IMAD.MOV.U32 R15, RZ, RZ, R6 ;  /* 0x000000ffff0f2224 */ /* 0x000fe200078e0006 */
[----:B------:R-:W-:Y:S01]  /*4930*/  @P1 MOV R15, R7 ;  /* 0x00000007000f1202 */ /* 0x000fe20000000f00 */
[----:B------:R-:W-:Y:S02]  /*4940*/  @P2 IMAD.MOV.U32 R24, RZ, RZ, R7 ;  /* 0x000000ffff182224 */ /* 0x000fe400078e0007 */
[----:B------:R-:W-:-:S02]  /*4950*/  @P1 IMAD.MOV.U32 R24, RZ, RZ, R8 ;  /* 0x000000ffff181224 */ /* 0x000fc400078e0008 */
[----:B------:R-:W-:Y:S02]  /*4960*/  @P0 IMAD.MOV.U32 R15, RZ, RZ, R8 ;  /* 0x000000ffff0f0224 */ /* 0x000fe400078e0008 */
[--C-:B------:R-:W-:Y:S02]  /*4970*/  @P0 IMAD.MOV.U32 R24, RZ, RZ, R9.reuse ;  /* 0x000000ffff180224 */ /* 0x100fe400078e0009 */
[----:B------:R-:W-:Y:S02]  /*4980*/  @P3 IMAD.MOV.U32 R15, RZ, RZ, R9 ;  /* 0x000000ffff0f3224 */ /* 0x000fe400078e0009 */
[--C-:B------:R-:W-:Y:S01]  /*4990*/  @P3 IMAD.MOV.U32 R24, RZ, RZ, R10.reuse ;  /* 0x000000ffff183224 */ /* 0x100fe200078e000a */
[----:B------:R-:W-:Y:S01]  /*49a0*/  @P5 MOV R24, R25 ;  /* 0x0000001900185202 */ /* 0x000fe20000000f00 */
[----:B------:R-:W-:Y:S02]  /*49b0*/  @P5 IMAD.MOV.U32 R15, RZ, RZ, R10 ;  /* 0x000000ffff0f5224 */ /* 0x000fe400078e000a */
        /* <DEDUP_REMOVED lines=9> */
[----:B------:R-:W-:Y:S01]  /*4a50*/  @P5 IMAD.MOV.U32 R16, RZ, RZ, R9 ;  /* 0x000000ffff105224 */ /* 0x000fe200078e0009 */
[----:B------:R-:W-:-:S09]  /*4a60*/  @P4 MOV R16, R10 ;  /* 0x0000000a00104202 */ /* 0x000fd20000000f00 */
[----:B------:R-:W-:-:S05]  /*4a70*/  @P0 IMAD.MOV.U32 R16, RZ, RZ, R25 ;  /* 0x000000ffff100224 */ /* 0x000fca00078e0019 */
[----:B------:R-:W-:-:S07]  /*4a80*/  SHF.L.W.U32.HI R15, R16, R14, R15 ;  /* 0x0000000e100f7219 */ /* 0x000fce0000010e0f */
.L_x_44:
[----:B------:R-:W-:Y:S05]  /*4a90*/  BSYNC.RECONVERGENT B1 ;  /* 0x0000000000017941 */ /* 0x000fea0003800200 */
.L_x_43:
        /* <DEDUP_REMOVED lines=18> */
.L_x_41:
[----:B------:R-:W-:Y:S05]  /*4bc0*/  BSYNC.RECONVERGENT B0 ;  /* 0x0000000000007941 */ /* 0x000fea0003800200 */
.L_x_40:
[----:B------:R-:W0:Y:S01]  /*4bd0*/  F2I.TRUNC.NTZ R21, R21 ;  /* 0x0000001500157305 */ /* 0x000e22000020f100 */
[----:B------:R-:W-:Y:S01]  /*4be0*/  IMAD.MOV.U32 R16, RZ, RZ, 0x4854ba00 ;  /* 0x4854ba00ff107424 */ /* 0x000fe200078e00ff */
[----:B------:R-:W-:Y:S01]  /*4bf0*/  LOP3.LUT P1, RZ, R26, 0x2, RZ, 0xc0, !PT ;  /* 0x000000021aff7812 */ /* 0x000fe2000782c0ff */
[----:B------:R-:W-:Y:S01]  /*4c00*/  IMAD.MOV.U32 R28, RZ, RZ, 0x3d2aaabb ;  /* 0x3d2aaabbff1c7424 */ /* 0x000fe200078e00ff */
[----:B------:R-:W-:Y:S01]  /*4c10*/  BSSY.RECONVERGENT B0, `(.L_x_45) ;  /* 0x0000079000007945 */ /* 0x000fe20003800200 */
[----:B0-----:R-:W-:-:S05]  /*4c20*/  I2FP.F32.S32 R15, R21 ;  /* 0x00000015000f7245 */ /* 0x001fca0000201400 */
[----:B------:R-:W-:-:S04]  /*4c30*/  FMUL R15, R15, 23157 ;  /* 0x46b4ea000f0f7820 */ /* 0x000fc80000400000 */
[----:B------:R-:W-:Y:S01]  /*4c40*/  FMUL R23, R15, R18 ;  /* 0x000000120f177220 */ /* 0x000fe20000400000 */
[----:B------:R-:W-:-:S03]  /*4c50*/  FMUL R15, R14, R14 ;  /* 0x0000000e0e0f7220 */ /* 0x000fc60000400000 */
[----:B------:R-:W-:Y:S01]  /*4c60*/  FFMA R23, R23, R16, 9758 ;  /* 0x4618780017177423 */ /* 0x000fe20000000010 */
[----:B------:R-:W-:Y:S01]  /*4c70*/  LOP3.LUT R16, R26, 0x1, RZ, 0xc0, !PT ;  /* 0x000000011a107812 */ /* 0x000fe200078ec0ff */
[----:B------:R-:W-:Y:S02]  /*4c80*/  FFMA R17, R15, R11, -0.0013887860113754868507 ;  /* 0xbab607ed0f117423 */ /* 0x000fe4000000000b */
[----:B------:R-:W-:Y:S01]  /*4c90*/  FMUL R24, R23, 0.63661974668502807617 ;  /* 0x3f22f98317187820 */ /* 0x000fe20000400000 */
[----:B------:R-:W-:-:S04]  /*4ca0*/  ISETP.NE.U32.AND P0, PT, R16, 0x1, PT ;  /* 0x000000011000780c */ /* 0x000fc80003f05070 */
[----:B------:R-:W-:Y:S01]  /*4cb0*/  FSEL R16, R17, -0.00019574658654164522886, !P0 ;  /* 0xb94d415311107808 */ /* 0x000fe20004000000 */
[----:B------:R-:W0:Y:S01]  /*4cc0*/  F2I.NTZ R24, R24 ;  /* 0x0000001800187305 */ /* 0x000e220000203100 */
[----:B------:R-:W-:Y:S02]  /*4cd0*/  FSEL R28, R28, 0.0083327032625675201416, !P0 ;  /* 0x3c0885e41c1c7808 */ /* 0x000fe40004000000 */
[----:B------:R-:W-:Y:S02]  /*4ce0*/  FSEL R22, -R22, -0.16666662693023681641, !P0 ;  /* 0xbe2aaaa816167808 */ /* 0x000fe40004000100 */
[----:B------:R-:W-:Y:S01]  /*4cf0*/  FSEL R14, R14, 1, P0 ;  /* 0x3f8000000e0e7808 */ /* 0x000fe20000000000 */
[----:B------:R-:W-:Y:S01]  /*4d00*/  FFMA R16, R15, R16, R28 ;  /* 0x000000100f107223 */ /* 0x000fe2000000001c */
        /* <DEDUP_REMOVED lines=21> */
.L_x_47:
        /* <DEDUP_REMOVED lines=65> */
.L_x_49:
[----:B------:R-:W-:Y:S05]  /*5270*/  BSYNC.RECONVERGENT B1 ;  /* 0x0000000000017941 */ /* 0x000fea0003800200 */
.L_x_48:
        /* <DEDUP_REMOVED lines=18> */
.L_x_46:
[----:B------:R-:W-:Y:S05]  /*53a0*/  BSYNC.RECONVERGENT B0 ;  /* 0x0000000000007941 */ /* 0x000fea0003800200 */
.L_x_45:
[----:B------:R-:W-:Y:S01]  /*53b0*/  FMUL R15, R14, R14 ;  /* 0x0000000e0e0f7220 */ /* 0x000fe20000400000 */
[C---:B------:R-:W-:Y:S01]  /*53c0*/  LOP3.LUT R17, R24.reuse, 0x1, RZ, 0xc0, !PT ;  /* 0x0000000118117812 */ /* 0x040fe200078ec0ff */
[----:B------:R-:W-:Y:S02]  /*53d0*/  VIADD R24, R24, 0x1 ;  /* 0x0000000118187836 */ /* 0x000fe40000000000 */
[----:B------:R-:W-:Y:S01]  /*53e0*/  FMUL R21, R21, 2920 ;  /* 0x4536800015157820 */ /* 0x000fe20000400000 */
[----:B------:R-:W-:Y:S01]  /*53f0*/  FFMA R16, R15, R11, -0.0013887860113754868507 ;  /* 0xbab607ed0f107423 */ /* 0x000fe2000000000b */
[----:B------:R-:W-:Y:S01]  /*5400*/  ISETP.NE.U32.AND P0, PT, R17, 0x1, PT ;  /* 0x000000011100780c */ /* 0x000fe20003f05070 */
[----:B------:R-:W-:Y:S01]  /*5410*/  BSSY.RECONVERGENT B0, `(.L_x_50) ;  /* 0x0000074000007945 */ /* 0x000fe20003800200 */
[----:B------:R-:W-:Y:S02]  /*5420*/  LOP3.LUT P1, RZ, R24, 0x2, RZ, 0xc0, !PT ;  /* 0x0000000218ff7812 */ /* 0x000fe4000782c0ff */
        /* <DEDUP_REMOVED lines=22> */
[----:B------:R-:W-:Y:S01]  /*5590*/  @!P0 MOV R26, RZ ;  /* 0x000000ff001a8202 */ /* 0x000fe20000000f00 */
[----:B------:R-:W-:Y:S06]  /*55a0*/  @!P0 BRA `(.L_x_51) ;  /* 0x0000000400688947 */ /* 0x000fec0003800000 */
[----:B------:R-:W-:Y:S01]  /*55b0*/  IMAD.SHL.U32 R14, R21, 0x100, RZ ;  /* 0x00000100150e7824 */ /* 0x000fe200078e00ff */
[----:B------:R-:W-:Y:S01]  /*55c0*/  CS2R R24, SRZ ;  /* 0x0000000000187805 */ /* 0x000fe2000001ff00 */
[----:B------:R-:W0:Y:S03]  /*55d0*/  LDCU.64 UR8, c[0x4][URZ] ;  /* 0x01000000ff0877ac */ /* 0x000e260008000a00 */
[----:B------:R-:W-:Y:S01]  /*55e0*/  LOP3.LUT R27, R14, 0x80000000, RZ, 0xfc, !PT ;  /* 0x800000000e1b7812 */ /* 0x000fe200078efcff */
[----:B------:R-:W-:Y:S01]  /*55f0*/  UMOV UR5, URZ ;  /* 0x000000ff00057c82 */ /* 0x000fe20008000000 */
[----:B------:R-:W-:-:S05]  /*5600*/  UMOV UR4, URZ ;  /* 0x000000ff00047c82 */ /* 0x000fca0008000000 */
.L_x_52:
        /* <DEDUP_REMOVED lines=65> */
.L_x_54:
[----:B------:R-:W-:Y:S05]  /*5a20*/  BSYNC.RECONVERGENT B1 ;  /* 0x0000000000017941 */ /* 0x000fea0003800200 */
.L_x_53:
        /* <DEDUP_REMOVED lines=18> */
.L_x_51:
[----:B------:R-:W-:Y:S05]  /*5b50*/  BSYNC.RECONVERGENT B0 ;  /* 0x0000000000007941 */ /* 0x000fea0003800200 */
.L_x_50:
        /* <DEDUP_REMOVED lines=28> */
.L_x_57:
        /* <DEDUP_REMOVED lines=54> */
[----:B------:R-:W-:Y:S02]  /*6080*/  @P2 IMAD.MOV.U32 R15, RZ, RZ, R5 ;  /* 0x000000ffff0f2224 */ /* 0x000fe400078e0005 */
[----:B------:R-:W-:Y:S02]  /*6090*/  @P1 IMAD.MOV.U32 R15, RZ, RZ, R6 ;  /* 0x000000ffff0f1224 */ /* 0x000fe400078e0006 */
[----:B------:R-:W-:Y:S01]  /*60a0*/  @P0 IMAD.MOV.U32 R15, RZ, RZ, R7 ;  /* 0x000000ffff0f0224 */ /* 0x000fe200078e0007 */
[----:B------:R-:W-:Y:S01]  /*60b0*/  ISETP.EQ.AND P0, PT, R17, 0x8, PT ;  /* 0x000000081100780c */ /* 0x000fe20003f02270 */
[----:B------:R-:W-:Y:S01]  /*60c0*/  @P3 IMAD.MOV.U32 R15, RZ, RZ, R8 ;  /* 0x000000ffff0f3224 */ /* 0x000fe200078e0008 */
[----:B------:R-:W-:Y:S01]  /*60d0*/  LOP3.LUT R17, R16, 0x1f, RZ, 0xc0, !PT ;  /* 0x0000001f10117812 */ /* 0x000fe200078ec0ff */
[----:B------:R-:W-:Y:S01]  /*60e0*/  @P4 IMAD.MOV.U32 R15, RZ, RZ, R9 ;  /* 0x000000ffff0f4224 */ /* 0x000fe200078e0009 */
[----:B------:R-:W-:Y:S02]  /*60f0*/  @P5 MOV R15, R10 ;  /* 0x0000000a000f5202 */ /* 0x000fe40000000f00 */
[----:B------:R-:W-:-:S07]  /*6100*/  SHF.L.W.U32.HI R22, R14, R17, R22 ;  /* 0x000000110e167219 */ /* 0x000fce0000010e16 */
[----:B------:R-:W-:-:S05]  /*6110*/  @P0 IMAD.MOV.U32 R15, RZ, RZ, R23 ;  /* 0x000000ffff0f0224 */ /* 0x000fca00078e0017 */
[----:B------:R-:W-:-:S07]  /*6120*/  SHF.L.W.U32.HI R14, R15, R17, R14 ;  /* 0x000000110f0e7219 */ /* 0x000fce0000010e0e */
.L_x_59:
[----:B------:R-:W-:Y:S05]  /*6130*/  BSYNC.RECONVERGENT B1 ;  /* 0x0000000000017941 */ /* 0x000fea0003800200 */
.L_x_58:
        /* <DEDUP_REMOVED lines=18> */
.L_x_56:
[----:B------:R-:W-:Y:S05]  /*6260*/  BSYNC.RECONVERGENT B0 ;  /* 0x0000000000007941 */ /* 0x000fea0003800200 */
.L_x_55:
[----:B------:R-:W-:Y:S01]  /*6270*/  I2FP.F32.U32 R14, R3 ;  /* 0x00000003000e7245 */ /* 0x000fe20000201000 */
[----:B------:R-:W-:Y:S01]  /*6280*/  FMUL R16, R22, R22 ;  /* 0x0000001616107220 */ /* 0x000fe20000400000 */
[C---:B------:R-:W-:Y:S01]  /*6290*/  LOP3.LUT R17, R23.reuse, 0x1, RZ, 0xc0, !PT ;  /* 0x0000000117117812 */ /* 0x040fe200078ec0ff */
[----:B------:R-:W-:Y:S01]  /*62a0*/  BSSY.RECONVERGENT B0, `(.L_x_60) ;  /* 0x0000082000007945 */ /* 0x000fe20003800200 */
[----:B------:R-:W0:Y:S01]  /*62b0*/  F2I.TRUNC.NTZ R15, R14 ;  /* 0x0000000e000f7305 */ /* 0x000e22000020f100 */
[----:B------:R-:W-:Y:S01]  /*62c0*/  LOP3.LUT P1, RZ, R23, 0x2, RZ, 0xc0, !PT ;  /* 0x0000000217ff7812 */ /* 0x000fe2000782c0ff */
[----:B------:R-:W-:Y:S01]  /*62d0*/  FFMA R21, R16, R11, -0.0013887860113754868507 ;  /* 0xbab607ed10157423 */ /* 0x000fe2000000000b */
[----:B------:R-:W-:Y:S01]  /*62e0*/  ISETP.NE.U32.AND P0, PT, R17, 0x1, PT ;  /* 0x000000011100780c */ /* 0x000fe20003f05070 */
[----:B------:R-:W-:Y:S01]  /*62f0*/  IMAD.MOV.U32 R17, RZ, RZ, 0x3d2aaabb ;  /* 0x3d2aaabbff117424 */ /* 0x000fe200078e00ff */
[----:B------:R-:W-:Y:S02]  /*6300*/  I2FP.F32.U32 R29, R2 ;  /* 0x00000002001d7245 */ /* 0x000fe40000201000 */
[----:B------:R-:W-:-:S02]  /*6310*/  FSEL R21, R21, -0.00019574658654164522886, !P0 ;  /* 0xb94d415315157808 */ /* 0x000fc40004000000 */
[----:B------:R-:W-:Y:S02]  /*6320*/  FSEL R17, R17, 0.0083327032625675201416, !P0 ;  /* 0x3c0885e411117808 */ /* 0x000fe40004000000 */
[----:B------:R-:W-:-:S03]  /*6330*/  FSEL R22, R22, 1, P0 ;  /* 0x3f80000016167808 */ /* 0x000fc60000000000 */
[----:B------:R-:W-:Y:S01]  /*6340*/  FFMA R17, R16, R21, R17 ;  /* 0x0000001510117223 */ /* 0x000fe20000000011 */
[----:B0-----:R-:W-:Y:S01]  /*6350*/  VIADD R23, R15, 0x1 ;  /* 0x000000010f177836 */ /* 0x001fe20000000000 */
[----:B------:R-:W-:Y:S02]  /*6360*/  MOV R21, 0x3effffff ;  /* 0x3effffff00157802 */ /* 0x000fe40000000f00 */
[----:B------:R-:W-:Y:S02]  /*6370*/  I2FP.F32.S32 R15, R15 ;  /* 0x0000000f000f7245 */ /* 0x000fe40000201400 */
[----:B------:R-:W-:Y:S01]  /*6380*/  I2FP.F32.S32 R26, R23 ;  /* 0x00000017001a7245 */ /* 0x000fe20000201400 */
[----:B------:R-:W-:Y:S01]  /*6390*/  FMUL R23, R18, 171324 ;  /* 0x48274f0012177820 */ /* 0x000fe20000400000 */
[----:B------:R-:W-:Y:S01]  /*63a0*/  FSEL R25, -R21, -0.16666662693023681641, !P0 ;  /* 0xbe2aaaa815197808 */ /* 0x000fe20004000100 */
[----:B------:R-:W-:Y:S02]  /*63b0*/  FADD R14, R14, -R15 ;  /* 0x8000000f0e0e7221 */ /* 0x000fe40000000000 */
[----:B------:R-:W-:-:S02]  /*63c0*/  FFMA R23, R26, 21942, R23 ;  /* 0x46ab6c001a177823 */ /* 0x000fc40000000017 */
[C---:B------:R-:W-:Y:S01]  /*63d0*/  FFMA R26, R16.reuse, R17, R25 ;  /* 0x00000011101a7223 */ /* 0x040fe20000000019 */
[----:B------:R-:W-:Y:S01]  /*63e0*/  FFMA R17, R16, R22, RZ ;  /* 0x0000001610117223 */ /* 0x000fe200000000ff */
[----:B------:R-:W-:-:S03]  /*63f0*/  FADD R23, R23, 8912 ;  /* 0x460b400017177421 */ /* 0x000fc60000000000 */
[----:B------:R-:W-:Y:S01]  /*6400*/  FFMA R17, R17, R26, R22 ;  /* 0x0000001a11117223 */ /* 0x000fe20000000016 */
[C---:B------:R-:W-:Y:S01]  /*6410*/  FMUL R27, R23.reuse, 0.63661974668502807617 ;  /* 0x3f22f983171b7820 */ /* 0x040fe20000400000 */
[----:B------:R-:W-:Y:S01]  /*6420*/  FSETP.GE.AND P0, PT, |R23|, 105615, PT ;  /* 0x47ce47801700780b */ /* 0x000fe20003f06200 */
[----:B------:R-:W-:Y:S01]  /*6430*/  FADD R22, R29, -R18 ;  /* 0x800000121d167221 */ /* 0x000fe20000000000 */
[----:B------:R-:W-:Y:S01]  /*6440*/  @P1 FADD R17, RZ, -R17 ;  /* 0x80000011ff111221 */ /* 0x000fe20000000000 */
[----:B------:R-:W0:Y:S03]  /*6450*/  F2I.NTZ R25, R27 ;  /* 0x0000001b00197305 */ /* 0x000e260000203100 */
        /* <DEDUP_REMOVED lines=18> */
.L_x_62:
        /* <DEDUP_REMOVED lines=65> */
.L_x_64:
[----:B------:R-:W-:Y:S05]  /*6990*/  BSYNC.RECONVERGENT B1 ;  /* 0x0000000000017941 */ /* 0x000fea0003800200 */
.L_x_63:
        /* <DEDUP_REMOVED lines=18> */
.L_x_61:
[----:B------:R-:W-:Y:S05]  /*6ac0*/  BSYNC.RECONVERGENT B0 ;  /* 0x0000000000007941 */ /* 0x000fea0003800200 */
.L_x_60:
[----:B------:R-:W-:Y:S01]  /*6ad0*/  I2FP.F32.U32 R17, R3 ;  /* 0x0000000300117245 */ /* 0x000fe20000201000 */
[----:B------:R-:W-:Y:S01]  /*6ae0*/  BSSY.RECONVERGENT B0, `(.L_x_65) ;  /* 0x000007d000007945 */ /* 0x000fe20003800200 */
[C---:B------:R-:W-:Y:S02]  /*6af0*/  LOP3.LUT R16, R25.reuse, 0x1, RZ, 0xc0, !PT ;  /* 0x0000000119107812 */ /* 0x040fe400078ec0ff */
[----:B------:R-:W-:Y:S02]  /*6b00*/  MOV R26, 0x3d2aaabb ;  /* 0x3d2aaabb001a7802 */ /* 0x000fe40000000f00 */
[----:B------:R-:W0:Y:S01]  /*6b10*/  F2I.TRUNC.NTZ R17, R17 ;  /* 0x0000001100117305 */ /* 0x000e22000020f100 */
[----:B------:R-:W-:Y:S02]  /*6b20*/  ISETP.NE.U32.AND P0, PT, R16, 0x1, PT ;  /* 0x000000011000780c */ /* 0x000fe40003f05070 */
[----:B------:R-:W-:Y:S02]  /*6b30*/  LOP3.LUT P1, RZ, R25, 0x2, RZ, 0xc0, !PT ;  /* 0x0000000219ff7812 */ /* 0x000fe4000782c0ff */
[----:B------:R-:W-:Y:S01]  /*6b40*/  FSEL R26, R26, 0.0083327032625675201416, !P0 ;  /* 0x3c0885e41a1a7808 */ /* 0x000fe20004000000 */
[----:B0-----:R-:W-:-:S05]  /*6b50*/  VIADD R15, R17, 0x1 ;  /* 0x00000001110f7836 */ /* 0x001fca0000000000 */
[----:B------:R-:W-:-:S05]  /*6b60*/  I2FP.F32.S32 R15, R15 ;  /* 0x0000000f000f7245 */ /* 0x000fca0000201400 */
[----:B------:R-:W-:Y:S01]  /*6b70*/  FMUL R23, R15, 23157 ;  /* 0x46b4ea000f177820 */ /* 0x000fe20000400000 */
[----:B------:R-:W-:-:S03]  /*6b80*/  IMAD.MOV.U32 R15, RZ, RZ, 0x4854ba00 ;  /* 0x4854ba00ff0f7424 */ /* 0x000fc600078e00ff */
[----:B------:R-:W-:-:S04]  /*6b90*/  FMUL R18, R23, R18 ;  /* 0x0000001217127220 */ /* 0x000fc80000400000 */
[----:B------:R-:W-:Y:S01]  /*6ba0*/  FFMA R18, R18, R15, 9758 ;  /* 0x4618780012127423 */ /* 0x000fe2000000000f */
[C---:B------:R-:W-:Y:S01]  /*6bb0*/  FMUL R15, R14.reuse, R14 ;  /* 0x0000000e0e0f7220 */ /* 0x040fe20000400000 */
[----:B------:R-:W-:Y:S02]  /*6bc0*/  FSEL R14, R14, 1, P0 ;  /* 0x3f8000000e0e7808 */ /* 0x000fe40000000000 */
[----:B------:R-:W-:Y:S01]  /*6bd0*/  FMUL R22, R18, 0.63661974668502807617 ;  /* 0x3f22f98312167820 */ /* 0x000fe20000400000 */
[----:B------:R-:W-:-:S05]  /*6be0*/  FFMA R17, R15, R11, -0.0013887860113754868507 ;  /* 0xbab607ed0f117423 */ /* 0x000fca000000000b */
        /* <DEDUP_REMOVED lines=24> */
.L_x_67:
        /* <DEDUP_REMOVED lines=37> */
[----:B------:R-:W-:Y:S02]  /*6fc0*/  @P3 MOV R22, R5 ;  /* 0x0000000500163202 */ /* 0x000fe40000000f00 */
[C---:B------:R-:W-:Y:S01]  /*6fd0*/  ISETP.EQ.AND P3, PT, R17.reuse, -0x4, PT ;  /* 0xfffffffc1100780c */ /* 0x040fe20003f62270 */
[----:B------:R-:W-:Y:S02]  /*6fe0*/  @P4 IMAD.MOV.U32 R15, RZ, RZ, R5 ;  /* 0x000000ffff0f4224 */ /* 0x000fe400078e0005 */
[--C-:B------:R-:W-:Y:S01]  /*6ff0*/  @P4 IMAD.MOV.U32 R22, RZ, RZ, R6.reuse ;  /* 0x000000ffff164224 */ /* 0x100fe200078e0006 */
[----:B------:R-:W-:Y:S01]  /*7000*/  ISETP.EQ.AND P4, PT, R17, 0x4, PT ;  /* 0x000000041100780c */ /* 0x000fe20003f82270 */
[----:B------:R-:W-:Y:S02]  /*7010*/  @P2 IMAD.MOV.U32 R15, RZ, RZ, R6 ;  /* 0x000000ffff0f2224 */ /* 0x000fe400078e0006 */
[--C-:B------:R-:W-:Y:S02]  /*7020*/  @P2 IMAD.MOV.U32 R22, RZ, RZ, R7.reuse ;  /* 0x000000ffff162224 */ /* 0x100fe400078e0007 */
[----:B------:R-:W-:Y:S01]  /*7030*/  @P1 IMAD.MOV.U32 R15, RZ, RZ, R7 ;  /* 0x000000ffff0f1224 */ /* 0x000fe200078e0007 */
[----:B------:R-:W-:Y:S01]  /*7040*/  @P0 MOV R15, R8 ;  /* 0x00000008000f0202 */ /* 0x000fe20000000f00 */
[----:B------:R-:W-:-:S02]  /*7050*/  @P1 IMAD.MOV.U32 R22, RZ, RZ, R8 ;  /* 0x000000ffff161224 */ /* 0x000fc400078e0008 */
[--C-:B------:R-:W-:Y:S02]  /*7060*/  @P0 IMAD.MOV.U32 R22, RZ, RZ, R9.reuse ;  /* 0x000000ffff160224 */ /* 0x100fe400078e0009 */
[----:B------:R-:W-:Y:S02]  /*7070*/  @P3 IMAD.MOV.U32 R15, RZ, RZ, R9 ;  /* 0x000000ffff0f3224 */ /* 0x000fe400078e0009 */
[--C-:B------:R-:W-:Y:S02]  /*7080*/  @P3 IMAD.MOV.U32 R22, RZ, RZ, R10.reuse ;  /* 0x000000ffff163224 */ /* 0x100fe400078e000a */
[----:B------:R-:W-:Y:S02]  /*7090*/  @P5 IMAD.MOV.U32 R15, RZ, RZ, R10 ;  /* 0x000000ffff0f5224 */ /* 0x000fe400078e000a */
[--C-:B------:R-:W-:Y:S02]  /*70a0*/  @P5 IMAD.MOV.U32 R22, RZ, RZ, R23.reuse ;  /* 0x000000ffff165224 */ /* 0x100fe400078e0017 */
[----:B------:R-:W-:Y:S01]  /*70b0*/  @P4 IMAD.MOV.U32 R15, RZ, RZ, R23 ;  /* 0x000000ffff0f4224 */ /* 0x000fe200078e0017 */
[----:B------:R-:W-:Y:S06]  /*70c0*/  @!P6 BRA `(.L_x_69) ;  /* 0x00000000002ce947 */ /* 0x000fec0003800000 */
[----:B------:R-:W-:Y:S01]  /*70d0*/  @P2 MOV R16, R5 ;  /* 0x0000000500102202 */ /* 0x000fe20000000f00 */
[----:B------:R-:W-:Y:S01]  /*70e0*/  @P1 IMAD.MOV.U32 R16, RZ, RZ, R6 ;  /* 0x000000ffff101224 */ /* 0x000fe200078e0006 */
[----:B------:R-:W-:Y:S01]  /*70f0*/  LOP3.LUT R14, R14, 0x1f, RZ, 0xc0, !PT ;  /* 0x0000001f0e0e7812 */ /* 0x000fe200078ec0ff */
[----:B------:R-:W-:Y:S01]  /*7100*/  @P0 IMAD.MOV.U32 R16, RZ, RZ, R7 ;  /* 0x000000ffff100224 */ /* 0x000fe200078e0007 */
[----:B------:R-:W-:Y:S01]  /*7110*/  ISETP.EQ.AND P0, PT, R17, 0x8, PT ;  /* 0x000000081100780c */ /* 0x000fe20003f02270 */
[----:B------:R-:W-:Y:S01]  /*7120*/  @P3 IMAD.MOV.U32 R16, RZ, RZ, R8 ;  /* 0x000000ffff103224 */ /* 0x000fe200078e0008 */
[----:B------:R-:W-:Y:S01]  /*7130*/  SHF.L.W.U32.HI R22, R15, R14, R22 ;  /* 0x0000000e0f167219 */ /* 0x000fe20000010e16 */
[----:B------:R-:W-:Y:S02]  /*7140*/  @P5 IMAD.MOV.U32 R16, RZ, RZ, R9 ;  /* 0x000000ffff105224 */ /* 0x000fe400078e0009 */
[----:B------:R-:W-:-:S08]  /*7150*/  @P4 IMAD.MOV.U32 R16, RZ, RZ, R10 ;  /* 0x000000ffff104224 */ /* 0x000fd000078e000a */
[----:B------:R-:W-:-:S05]  /*7160*/  @P0 IMAD.MOV.U32 R16, RZ, RZ, R23 ;  /* 0x000000ffff100224 */ /* 0x000fca00078e0017 */
[----:B------:R-:W-:-:S07]  /*7170*/  SHF.L.W.U32.HI R15, R16, R14, R15 ;  /* 0x0000000e100f7219 */ /* 0x000fce0000010e0f */
.L_x_69:
[----:B------:R-:W-:Y:S05]  /*7180*/  BSYNC.RECONVERGENT B1 ;  /* 0x0000000000017941 */ /* 0x000fea0003800200 */
.L_x_68:
[C---:B------:R-:W-:Y:S01]  /*7190*/  SHF.L.W.U32.HI R23, R15.reuse, 0x2, R22 ;  /* 0x000000020f177819 */ /* 0x040fe20000010e16 */
[----:B------:R-:W-:Y:S01]  /*71a0*/  UMOV UR4, 0x54442d19 ;  /* 0x54442d1900047882 */ /* 0x000fe20000000000 */
[----:B------:R-:W-:Y:S01]  /*71b0*/  SHF.L.U32 R15, R15, 0x2, RZ ;  /* 0x000000020f0f7819 */ /* 0x000fe200000006ff */
        /* <DEDUP_REMOVED lines=15> */
.L_x_66:
[----:B------:R-:W-:Y:S05]  /*72b0*/  BSYNC.RECONVERGENT B0 ;  /* 0x0000000000007941 */ /* 0x000fea0003800200 */
.L_x_65:
        /* <DEDUP_REMOVED lines=32> */
[----:B------:R-:W-:Y:S01]  /*74c0*/  SHF.L.U32 R14, R18, 0x8, RZ ;  /* 0x00000008120e7819 */ /* 0x000fe200000006ff */
[----:B------:R-:W-:Y:S01]  /*74d0*/  IMAD.MOV.U32 R23, RZ, RZ, RZ ;  /* 0x000000ffff177224 */ /* 0x000fe200078e00ff */
[----:B------:R-:W0:Y:S01]  /*74e0*/  LDCU.64 UR8, c[0x4][URZ] ;  /* 0x01000000ff0877ac */ /* 0x000e220008000a00 */
[----:B------:R-:W-:Y:S01]  /*74f0*/  IMAD.MOV.U32 R26, RZ, RZ, RZ ;  /* 0x000000ffff1a7224 */ /* 0x000fe200078e00ff */
[----:B------:R-:W-:Y:S01]  /*7500*/  LOP3.LUT R25, R14, 0x80000000, RZ, 0xfc, !PT ;  /* 0x800000000e197812 */ /* 0x000fe200078efcff */
[----:B------:R-:W-:Y:S01]  /*7510*/  UMOV UR5, URZ ;  /* 0x000000ff00057c82 */ /* 0x000fe20008000000 */
[----:B------:R-:W-:-:S05]  /*7520*/  UMOV UR4, URZ ;  /* 0x000000ff00047c82 */ /* 0x000fca0008000000 */
.L_x_72:
        /* <DEDUP_REMOVED lines=65> */
.L_x_74:
[----:B------:R-:W-:Y:S05]  /*7940*/  BSYNC.RECONVERGENT B1 ;  /* 0x0000000000017941 */ /* 0x000fea0003800200 */
.L_x_73:
        /* <DEDUP_REMOVED lines=18> */
.L_x_71:
[----:B------:R-:W-:Y:S05]  /*7a70*/  BSYNC.RECONVERGENT B0 ;  /* 0x0000000000007941 */ /* 0x000fea0003800200 */
.L_x_70:
[----:B------:R-:W-:Y:S01]  /*7a80*/  LOP3.LUT R16, R23, 0x1, RZ, 0xc0, !PT ;  /* 0x0000000117107812 */ /* 0x000fe200078ec0ff */
[----:B------:R-:W-:Y:S01]  /*7a90*/  FMUL R14, R15, R15 ;  /* 0x0000000f0f0e7220 */ /* 0x000fe20000400000 */
[----:B------:R-:W-:Y:S01]  /*7aa0*/  VIADD R25, R23, 0x1 ;  /* 0x0000000117197836 */ /* 0x000fe20000000000 */
[----:B------:R-:W-:Y:S01]  /*7ab0*/  BSSY.RECONVERGENT B0, `(.L_x_75) ;  /* 0x000006d000007945 */ /* 0x000fe20003800200 */
[----:B------:R-:W-:Y:S01]  /*7ac0*/  ISETP.NE.U32.AND P0, PT, R16, 0x1, PT ;  /* 0x000000011000780c */ /* 0x000fe20003f05070 */
[----:B------:R-:W-:Y:S02]  /*7ad0*/  FFMA R16, R14, R11, -0.0013887860113754868507 ;  /* 0xbab607ed0e107423 */ /* 0x000fe4000000000b */
[----:B------:R-:W-:Y:S02]  /*7ae0*/  LOP3.LUT P1, RZ, R25, 0x2, RZ, 0xc0, !PT ;  /* 0x0000000219ff7812 */ /* 0x000fe4000782c0ff */
[----:B------:R-:W-:Y:S02]  /*7af0*/  FSEL R23, R12, 0.041666727513074874878, !P0 ;  /* 0x3d2aaabb0c177808 */ /* 0x000fe40004000000 */
[----:B------:R-:W-:-:S02]  /*7b00*/  FSEL R17, R16, -0.00019574658654164522886, P0 ;  /* 0xb94d415310117808 */ /* 0x000fc40000000000 */
        /* <DEDUP_REMOVED lines=20> */
.L_x_77:
        /* <DEDUP_REMOVED lines=39> */
[----:B------:R-:W-:Y:S01]  /*7ec0*/  @P4 IMAD.MOV.U32 R13, RZ, RZ, R5 ;  /* 0x000000ffff0d4224 */ /* 0x000fe200078e0005 */
[----:B------:R-:W-:Y:S01]  /*7ed0*/  @P4 MOV R12, R6 ;  /* 0x00000006000c4202 */ /* 0x000fe20000000f00 */
[----:B------:R-:W-:Y:S01]  /*7ee0*/  @P2 IMAD.MOV.U32 R13, RZ, RZ, R6 ;  /* 0x000000ffff0d2224 */ /* 0x000fe200078e0006 */
[----:B------:R-:W-:Y:S01]  /*7ef0*/  ISETP.EQ.AND P4, PT, R15, RZ, PT ;  /* 0x000000ff0f00720c */ /* 0x000fe20003f82270 */
        /* <DEDUP_REMOVED lines=21> */
.L_x_79:
[----:B------:R-:W-:Y:S05]  /*8050*/  BSYNC.RECONVERGENT B1 ;  /* 0x0000000000017941 */ /* 0x000fea0003800200 */
.L_x_78:
        /* <DEDUP_REMOVED lines=9> */
[----:B------:R-:W0:Y:S01]  /*80f0*/  I2F.F64.S64 R6, R8 ;  /* 0x0000000800067312 */ /* 0x000e220000301c00 */
[C---:B------:R-:W-:Y:S02]  /*8100*/  LOP3.LUT R18, R5.reuse, R18, RZ, 0x3c, !PT ;  /* 0x0000001205127212 */ /* 0x040fe400078e3cff */
[----:B------:R-:W-:Y:S02]  /*8110*/  LEA.HI R22, R5, R12, RZ, 0x1 ;  /* 0x0000000c05167211 */ /* 0x000fe400078f08ff */
[----:B------:R-:W-:-:S03]  /*8120*/  ISETP.GE.AND P0, PT, R18, RZ, PT ;  /* 0x000000ff1200720c */ /* 0x000fc60003f06270 */
[----:B------:R-:W-:-:S04]  /*8130*/  IMAD.MOV R5, RZ, RZ, -R22 ;  /* 0x000000ffff057224 */ /* 0x000fc800078e0a16 */
[----:B------:R-:W-:Y:S01]  /*8140*/  @!P1 IMAD.MOV.U32 R22, RZ, RZ, R5 ;  /* 0x000000ffff169224 */ /* 0x000fe200078e0005 */
[----:B0-----:R-:W-:-:S10]  /*8150*/  DMUL R6, R6, UR4 ;  /* 0x0000000406067c28 */ /* 0x001fd40008000000 */
[----:B------:R-:W0:Y:S02]  /*8160*/  F2F.F32.F64 R6, R6 ;  /* 0x0000000600067310 */ /* 0x000e240000301000 */
[----:B0-----:R-:W-:-:S07]  /*8170*/  FSEL R21, -R6, R6, !P0 ;  /* 0x0000000606157208 */ /* 0x001fce0004000100 */
.L_x_76:
[----:B------:R-:W-:Y:S05]  /*8180*/  BSYNC.RECONVERGENT B0 ;  /* 0x0000000000007941 */ /* 0x000fea0003800200 */
.L_x_75:
[----:B------:R-:W-:Y:S01]  /*8190*/  I2FP.F32.U32 R6, R2 ;  /* 0x0000000200067245 */ /* 0x000fe20000201000 */
[----:B------:R-:W-:Y:S01]  /*81a0*/  FMUL R8, R21, R21 ;  /* 0x0000001515087220 */ /* 0x000fe20000400000 */
[----:B------:R-:W-:Y:S01]  /*81b0*/  LOP3.LUT R7, R22, 0x1, RZ, 0xc0, !PT ;  /* 0x0000000116077812 */ /* 0x000fe200078ec0ff */
[----:B------:R-:W-:Y:S01]  /*81c0*/  IMAD.MOV.U32 R12, RZ, RZ, 0x3effffff ;  /* 0x3effffffff0c7424 */ /* 0x000fe200078e00ff */
[----:B------:R-:W0:Y:S01]  /*81d0*/  F2I.TRUNC.NTZ R10, R6 ;  /* 0x00000006000a7305 */ /* 0x000e22000020f100 */
[----:B------:R-:W-:Y:S01]  /*81e0*/  I2FP.F32.U32 R5, R3 ;  /* 0x0000000300057245 */ /* 0x000fe20000201000 */
[----:B------:R-:W-:Y:S01]  /*81f0*/  FFMA R11, R8, R11, -0.0013887860113754868507 ;  /* 0xbab607ed080b7423 */ /* 0x000fe2000000000b */
[----:B------:R-:W-:Y:S01]  /*8200*/  ISETP.NE.U32.AND P0, PT, R7, 0x1, PT ;  /* 0x000000010700780c */ /* 0x000fe20003f05070 */
[----:B------:R-:W-:Y:S01]  /*8210*/  UMOV UR4, 0xeb851eb8 ;  /* 0xeb851eb800047882 */ /* 0x000fe20000000000 */
[----:B------:R-:W-:Y:S01]  /*8220*/  MOV R9, 0x3d2aaabb ;  /* 0x3d2aaabb00097802 */ /* 0x000fe20000000f00 */
[----:B------:R-:W-:Y:S01]  /*8230*/  UMOV UR5, 0x3fe6b851 ;  /* 0x3fe6b85100057882 */ /* 0x000fe20000000000 */
[----:B------:R-:W-:Y:S01]  /*8240*/  FSEL R11, R11, -0.00019574658654164522886, !P0 ;  /* 0xb94d41530b0b7808 */ /* 0x000fe20004000000 */
[----:B------:R-:W1:Y:S01]  /*8250*/  F2I.TRUNC.NTZ R7, R5 ;  /* 0x0000000500077305 */ /* 0x000e62000020f100 */
[----:B------:R-:W-:Y:S01]  /*8260*/  FSEL R9, R9, 0.0083327032625675201416, !P0 ;  /* 0x3c0885e409097808 */ /* 0x000fe20004000000 */
[----:B------:R-:W-:Y:S01]  /*8270*/  BSSY.RECONVERGENT B0, `(.L_x_80) ;  /* 0x000004a000007945 */ /* 0x000fe20003800200 */
[----:B------:R-:W-:-:S02]  /*8280*/  LOP3.LUT P1, RZ, R22, 0x2, RZ, 0xc0, !PT ;  /* 0x0000000216ff7812 */ /* 0x000fc4000782c0ff */
[----:B------:R-:W-:Y:S01]  /*8290*/  FSEL R21, R21, 1, P0 ;  /* 0x3f80000015157808 */ /* 0x000fe20000000000 */
[----:B------:R-:W-:Y:S01]  /*82a0*/  FFMA R9, R8, R11, R9 ;  /* 0x0000000b08097223 */ /* 0x000fe20000000009 */
[----:B------:R-:W-:Y:S01]  /*82b0*/  FSEL R11, -R12, -0.16666662693023681641, !P0 ;  /* 0xbe2aaaa80c0b7808 */ /* 0x000fe20004000100 */
[----:B0-----:R-:W-:-:S04]  /*82c0*/  VIADD R10, R10, 0x1 ;  /* 0x000000010a0a7836 */ /* 0x001fc80000000000 */
[C---:B------:R-:W-:Y:S01]  /*82d0*/  FFMA R9, R8.reuse, R9, R11 ;  /* 0x0000000908097223 */ /* 0x040fe2000000000b */
[----:B------:R-:W-:Y:S01]  /*82e0*/  FFMA R8, R8, R21, RZ ;  /* 0x0000001508087223 */ /* 0x000fe200000000ff */
[----:B------:R-:W-:Y:S01]  /*82f0*/  I2FP.F32.S32 R11, R10 ;  /* 0x0000000a000b7245 */ /* 0x000fe20000201400 */
[----:B-1----:R-:W-:Y:S02]  /*8300*/  VIADD R12, R7, 0x1 ;  /* 0x00000001070c7836 */ /* 0x002fe40000000000 */
[----:B------:R-:W-:Y:S02]  /*8310*/  FFMA R8, R8, R9, R21 ;  /* 0x0000000908087223 */ /* 0x000fe40000000015 */
[----:B------:R-:W-:Y:S01]  /*8320*/  FADD R11, R6, -R11 ;  /* 0x8000000b060b7221 */ /* 0x000fe20000000000 */
[----:B------:R-:W-:Y:S01]  /*8330*/  I2FP.F32.S32 R12, R12 ;  /* 0x0000000c000c7245 */ /* 0x000fe20000201400 */
[----:B------:R-:W-:Y:S01]  /*8340*/  @P1 FADD R8, RZ, -R8 ;  /* 0x80000008ff081221 */ /* 0x000fe20000000000 */
[----:B------:R-:W-:-:S03]  /*8350*/  I2FP.F32.S32 R6, R7 ;  /* 0x0000000700067245 */ /* 0x000fc60000201400 */
[----:B------:R-:W-:Y:S01]  /*8360*/  FADD R12, R5, -R12 ;  /* 0x8000000c050c7221 */ /* 0x000fe20000000000 */
[----:B------:R-:W-:Y:S01]  /*8370*/  FMUL R7, R11, R8 ;  /* 0x000000080b077220 */ /* 0x000fe20000400000 */
[----:B------:R-:W-:Y:S01]  /*8380*/  FADD R6, R5, -R6 ;  /* 0x8000000605067221 */ /* 0x000fe20000000000 */
[----:B------:R-:W0:Y:S02]  /*8390*/  F2I.TRUNC.NTZ R8, R24 ;  /* 0x0000001800087305 */ /* 0x000e24000020f100 */
[----:B------:R-:W-:-:S04]  /*83a0*/  FFMA R7, R12, R16, R7 ;  /* 0x000000100c077223 */ /* 0x000fc80000000007 */
[----:B------:R-:W-:Y:S01]  /*83b0*/  FMUL R6, R6, R7 ;  /* 0x0000000706067220 */ /* 0x000fe20000400000 */
[----:B------:R-:W-:-:S03]  /*83c0*/  FSETP.GEU.AND P0, PT, R7, R24, PT ;  /* 0x000000180700720b */ /* 0x000fc60003f0e000 */
[-C--:B------:R-:W-:Y:S01]  /*83d0*/  FFMA R6, R19, R24.reuse, R6 ;  /* 0x0000001813067223 */ /* 0x080fe20000000006 */
[----:B------:R-:W-:-:S04]  /*83e0*/  FSEL R9, R7, R24, !P0 ;  /* 0x0000001807097208 */ /* 0x000fc80004000000 */
[----:B------:R-:W-:-:S05]  /*83f0*/  FSETP.GEU.AND P1, PT, R6, R9, PT ;  /* 0x000000090600720b */ /* 0x000fca0003f2e000 */
[----:B0-----:R-:W-:Y:S02]  /*8400*/  @!P0 I2FP.F32.S32 R7, R8 ;  /* 0x0000000800078245 */ /* 0x001fe40000201400 */
[----:B------:R-:W0:Y:S02]  /*8410*/  F2I.TRUNC.NTZ R8, R20 ;  /* 0x0000001400087305 */ /* 0x000e24000020f100 */
[----:B------:R-:W-:-:S04]  /*8420*/  FSETP.GT.AND P0, PT, R6, R7, PT ;  /* 0x000000070600720b */ /* 0x000fc80003f04000 */
[----:B------:R-:W-:Y:S01]  /*8430*/  @P1 FSEL R9, R7, R6, P0 ;  /* 0x0000000607091208 */ /* 0x000fe20000000000 */
[----:B------:R-:W-:-:S03]  /*8440*/  FADD R7, -R4, 1 ;  /* 0x3f80000004077421 */ /* 0x000fc60000000100 */
[----:B------:R-:W-:Y:S01]  /*8450*/  FSETP.GEU.AND P0, PT, R9, R20, PT ;  /* 0x000000140900720b */ /* 0x000fe20003f0e000 */
[----:B------:R-:W-:-:S03]  /*8460*/  FMUL R11, R4, R9 ;  /* 0x00000009040b7220 */ /* 0x000fc60000400000 */
[----:B------:R-:W-:Y:S01]  /*8470*/  FSEL R4, R9, R20, !P0 ;  /* 0x0000001409047208 */ /* 0x000fe20004000000 */
[----:B------:R-:W-:-:S05]  /*8480*/  FFMA R6, R20, R7, R11 ;  /* 0x0000000714067223 */ /* 0x000fca000000000b */
[----:B------:R-:W-:-:S03]  /*8490*/  FSETP.GEU.AND P1, PT, R6, R4, PT ;  /* 0x000000040600720b */ /* 0x000fc60003f2e000 */
[----:B0-----:R-:W-:-:S04]  /*84a0*/  @!P0 I2FP.F32.S32 R9, R8 ;  /* 0x0000000800098245 */ /* 0x001fc80000201400 */
[----:B------:R-:W-:-:S06]  /*84b0*/  FSETP.GT.AND P0, PT, R6, R9, PT ;  /* 0x000000090600720b */ /* 0x000fcc0003f04000 */
[----:B------:R-:W-:-:S04]  /*84c0*/  @P1 FSEL R4, R9, R6, P0 ;  /* 0x0000000609041208 */ /* 0x000fc80000000000 */
[----:B------:R-:W0:Y:S02]  /*84d0*/  F2F.F64.F32 R6, R4 ;  /* 0x0000000400067310 */ /* 0x000e240000201800 */
[----:B0-----:R-:W-:-:S14]  /*84e0*/  DSETP.GEU.AND P0, PT, R6, UR4, PT ;  /* 0x0000000406007e2a */ /* 0x001fdc000bf0e000 */
[----:B------:R-:W-:Y:S05]  /*84f0*/  @P0 BRA `(.L_x_81) ;  /* 0x0000000000540947 */ /* 0x000fea0003800000 */
[----:B------:R-:W-:Y:S01]  /*8500*/  I2FP.F32.S32 R9, R0 ;  /* 0x0000000000097245 */ /* 0x000fe20000201400 */
[----:B------:R-:W-:Y:S01]  /*8510*/  FMUL R0, R5, 180 ;  /* 0x4334000005007820 */ /* 0x000fe20000400000 */
[----:B------:R-:W-:Y:S02]  /*8520*/  BSSY.RECONVERGENT B1, `(.L_x_82) ;  /* 0x000000d000017945 */ /* 0x000fe40003800200 */
[----:B------:R-:W0:Y:S08]  /*8530*/  MUFU.RCP R8, R9 ;  /* 0x0000000900087308 */ /* 0x000e300000001000 */
[----:B------:R-:W1:Y:S01]  /*8540*/  FCHK P0, R0, R9 ;  /* 0x0000000900007302 */ /* 0x000e620000000000 */
[----:B0-----:R-:W-:-:S04]  /*8550*/  FFMA R11, -R9, R8, 1 ;  /* 0x3f800000090b7423 */ /* 0x001fc80000000108 */
[----:B------:R-:W-:-:S04]  /*8560*/  FFMA R11, R8, R11, R8 ;  /* 0x0000000b080b7223 */ /* 0x000fc80000000008 */
[----:B------:R-:W-:-:S04]  /*8570*/  FFMA R8, R0, R11, RZ ;  /* 0x0000000b00087223 */ /* 0x000fc800000000ff */
[----:B------:R-:W-:-:S04]  /*8580*/  FFMA R5, -R9, R8, R0 ;  /* 0x0000000809057223 */ /* 0x000fc80000000100 */
[----:B------:R-:W-:Y:S01]  /*8590*/  FFMA R5, R11, R5, R8 ;  /* 0x000000050b057223 */ /* 0x000fe20000000008 */
[----:B-1----:R-:W-:Y:S06]  /*85a0*/  @!P0 BRA `(.L_x_83) ;  /* 0x0000000000108947 */ /* 0x002fec0003800000 */
[----:B------:R-:W-:Y:S01]  /*85b0*/  IMAD.MOV.U32 R5, RZ, RZ, R9 ;  /* 0x000000ffff057224 */ /* 0x000fe200078e0009 */
[----:B------:R-:W-:-:S07]  /*85c0*/  MOV R8, 0x85e0 ;  /* 0x000085e000087802 */ /* 0x000fce0000000f00 */
[----:B------:R-:W-:Y:S05]  /*85d0*/  CALL.REL.NOINC `($__internal_0_$__cuda_sm3x_div_rn_noftz_f32_slowpath) ;  /* 0x0000000400d87944 */ /* 0x000fea0003c00000 */
[----:B------:R-:W-:-:S07]  /*85e0*/  IMAD.MOV.U32 R5, RZ, RZ, R0 ;  /* 0x000000ffff057224 */ /* 0x000fce00078e0000 */
.L_x_83:
[----:B------:R-:W-:Y:S05]  /*85f0*/  BSYNC.RECONVERGENT B1 ;  /* 0x0000000000017941 */ /* 0x000fea0003800200 */
.L_x_82:
[----:B------:R-:W0:Y:S01]  /*8600*/  LDC R13, c[0x3][0x28] ;  /* 0x00c00a00ff0d7b82 */ /* 0x000e220000000800 */
[----:B------:R-:W-:-:S05]  /*8610*/  FADD R5, R5, -90 ;  /* 0xc2b4000005057421 */ /* 0x000fca0000000000 */
[----:B------:R-:W-:-:S13]  /*8620*/  FSETP.GT.AND P0, PT, |R5|, 80, PT ;  /* 0x42a000000500780b */ /* 0x000fda0003f04200 */
[----:B0-----:R-:W0:Y:S01]  /*8630*/  @!P0 LDC R13, c[0x3][0x1c] ;  /* 0x00c00700ff0d8b82 */ /* 0x001e220000000800 */
[----:B------:R-:W-:Y:S05]  /*8640*/  BRA `(.L_x_84) ;  /* 0x0000000000307947 */ /* 0x000fea0003800000 */
.L_x_81:
[----:B------:R-:W-:Y:S01]  /*8650*/  UMOV UR4, 0xf5c28f5c ;  /* 0xf5c28f5c00047882 */ /* 0x000fe20000000000 */
[----:B------:R-:W-:Y:S01]  /*8660*/  UMOV UR5, 0x3fe75c28 ;  /* 0x3fe75c2800057882 */ /* 0x000fe20000000000 */
[----:B------:R-:W-:Y:S01]  /*8670*/  PLOP3.LUT P2, PT, PT, PT, PT, 0x8, 0x80 ;  /* 0x000000000080781c */ /* 0x000fe20003f4e170 */
[----:B------:R-:W-:-:S14]  /*8680*/  DSETP.GEU.AND P0, PT, R6, UR4, PT ;  /* 0x0000000406007e2a */ /* 0x000fdc000bf0e000 */
[----:B------:R-:W-:Y:S01]  /*8690*/  @P0 IMAD.MOV.U32 R8, RZ, RZ, 0x33333333 ;  /* 0x33333333ff080424 */ /* 0x000fe200078e00ff */
[----:B------:R-:W-:Y:S01]  /*86a0*/  @P0 MOV R9, 0x3feb3333 ;  /* 0x3feb333300090802 */ /* 0x000fe20000000f00 */
[----:B------:R-:W0:Y:S05]  /*86b0*/  @P0 LDC R0, c[0x3][0x18] ;  /* 0x00c00600ff000b82 */ /* 0x000e2a0000000800 */
[----:B------:R-:W-:-:S03]  /*86c0*/  @P0 DSETP.GEU.AND P1, PT, R6, R8, PT ;  /* 0x000000080600022a */ /* 0x000fc60003f2e000 */
[----:B------:R-:W1:Y:S03]  /*86d0*/  @!P0 LDC R13, c[0x3][0x14] ;  /* 0x00c00500ff0d8b82 */ /* 0x000e660000000800 */
[----:B------:R-:W-:-:S13]  /*86e0*/  @P0 PLOP3.LUT P2, PT, P1, PT, PT, 0x80, 0x8 ;  /* 0x000000000008081c */ /* 0x000fda0000f4f070 */
[----:B0-----:R-:W0:Y:S02]  /*86f0*/  @P2 LDC R0, c[0x3][0x24] ;  /* 0x00c00900ff002b82 */ /* 0x001e240000000800 */
[----:B01----:R-:W-:-:S07]  /*8700*/  @P0 IMAD.MOV.U32 R13, RZ, RZ, R0 ;  /* 0x000000ffff0d0224 */ /* 0x003fce00078e0000 */
.L_x_84:
[----:B------:R-:W-:Y:S05]  /*8710*/  BSYNC.RECONVERGENT B0 ;  /* 0x0000000000007941 */ /* 0x000fea0003800200 */
.L_x_80:
[----:B------:R-:W1:Y:S02]  /*8720*/  LDC.64 R8, c[0x0][0x388] ;  /* 0x0000e200ff087b82 */ /* 0x000e640000000a00 */
[----:B-1----:R-:W-:-:S06]  /*8730*/  IMAD.WIDE.U32 R8, R3, 0x8, R8 ;  /* 0x0000000803087825 */ /* 0x002fcc00078e0008 */
[----:B------:R-:W2:Y:S01]  /*8740*/  LDG.E.64 R8, desc[UR6][R8.64] ;  /* 0x0000000608087981 */ /* 0x000ea2000c1e1b00 */
[----:B------:R-:W-:Y:S01]  /*8750*/  UMOV UR4, 0xeb851eb8 ;  /* 0xeb851eb800047882 */ /* 0x000fe20000000000 */
[----:B------:R-:W-:Y:S01]  /*8760*/  UMOV UR5, 0x3fe6b851 ;  /* 0x3fe6b85100057882 */ /* 0x000fe20000000000 */
[----:B------:R-:W-:Y:S01]  /*8770*/  BSSY.RECONVERGENT B0, `(.L_x_85) ;  /* 0x0000056000007945 */ /* 0x000fe20003800200 */
[----:B------:R-:W-:Y:S01]  /*8780*/  DSETP.GEU.AND P0, PT, R6, UR4, PT ;  /* 0x0000000406007e2a */ /* 0x000fe2000bf0e000 */
[----:B--2---:R-:W-:-:S05]  /*8790*/  IMAD.WIDE.U32 R10, R2, 0x4, R8 ;  /* 0x00000004020a7825 */ /* 0x004fca00078e0008 */
[----:B0-----:R0:W-:Y:S08]  /*87a0*/  STG.E desc[UR6][R10.64], R13 ;  /* 0x0000000d0a007986 */ /* 0x0011f0000c101906 */
[----:B------:R-:W-:Y:S05]  /*87b0*/  @P0 BRA `(.L_x_86) ;  /* 0x0000000000480947 */ /* 0x000fea0003800000 */
[----:B------:R-:W-:Y:S01]  /*87c0*/  FMUL R0, R4, 0.5 ;  /* 0x3f00000004007820 */ /* 0x000fe20000400000 */
[----:B------:R-:W-:Y:S01]  /*87d0*/  IMAD.MOV.U32 R6, RZ, RZ, 0x3fb4481d ;  /* 0x3fb4481dff067424 */ /* 0x000fe200078e00ff */
[----:B------:R-:W-:Y:S01]  /*87e0*/  BSSY.RECONVERGENT B1, `(.L_x_87) ;  /* 0x000000d000017945 */ /* 0x000fe20003800200 */
[----:B------:R-:W-:Y:S01]  /*87f0*/  IMAD.MOV.U32 R5, RZ, RZ, 0x3f35c28f ;  /* 0x3f35c28fff057424 */ /* 0x000fe200078e00ff */
[----:B------:R-:W1:Y:S03]  /*8800*/  FCHK P0, R0, 0.70999997854232788086 ;  /* 0x3f35c28f00007902 */ /* 0x000e660000000000 */
[----:B------:R-:W-:-:S04]  /*8810*/  FFMA R5, R6, -R5, 1 ;  /* 0x3f80000006057423 */ /* 0x000fc80000000805 */
[----:B------:R-:W-:-:S04]  /*8820*/  FFMA R5, R5, R6, 1.4084507226943969727 ;  /* 0x3fb4481d05057423 */ /* 0x000fc80000000006 */
[----:B------:R-:W-:-:S04]  /*8830*/  FFMA R4, R0, R5, RZ ;  /* 0x0000000500047223 */ /* 0x000fc800000000ff */
[----:B------:R-:W-:-:S04]  /*8840*/  FFMA R6, R4, -0.70999997854232788086, R0 ;  /* 0xbf35c28f04067823 */ /* 0x000fc80000000000 */
[----:B------:R-:W-:Y:S01]  /*8850*/  FFMA R4, R5, R6, R4 ;  /* 0x0000000605047223 */ /* 0x000fe20000000004 */
[----:B-1----:R-:W-:Y:S06]  /*8860*/  @!P0 BRA `(.L_x_88) ;  /* 0x0000000000108947 */ /* 0x002fec0003800000 */
[----:B------:R-:W-:Y:S01]  /*8870*/  IMAD.MOV.U32 R5, RZ, RZ, 0x3f35c28f ;  /* 0x3f35c28fff057424 */ /* 0x000fe200078e00ff */
[----:B------:R-:W-:-:S07]  /*8880*/  MOV R8, 0x88a0 ;  /* 0x000088a000087802 */ /* 0x000fce0000000f00 */
[----:B0-----:R-:W-:Y:S05]  /*8890*/  CALL.REL.NOINC `($__internal_0_$__cuda_sm3x_div_rn_noftz_f32_slowpath) ;  /* 0x0000000400287944 */ /* 0x001fea0003c00000 */
[----:B------:R-:W-:-:S07]  /*88a0*/  IMAD.MOV.U32 R4, RZ, RZ, R0 ;  /* 0x000000ffff047224 */ /* 0x000fce00078e0000 */
.L_x_88:
[----:B------:R-:W-:Y:S05]  /*88b0*/  BSYNC.RECONVERGENT B1 ;  /* 0x0000000000017941 */ /* 0x000fea0003800200 */
.L_x_87:
[----:B------:R-:W-:Y:S01]  /*88c0*/  FADD R7, R4, -0.5 ;  /* 0xbf00000004077421 */ /* 0x000fe20000000000 */
[----:B------:R-:W-:Y:S06]  /*88d0*/  BRA `(.L_x_89) ;  /* 0x0000000000fc7947 */ /* 0x000fec0003800000 */
.L_x_86:
[----:B------:R-:W-:Y:S01]  /*88e0*/  UMOV UR4, 0x33333333 ;  /* 0x3333333300047882 */ /* 0x000fe20000000000 */
[----:B------:R-:W-:Y:S02]  /*88f0*/  UMOV UR5, 0x3feb3333 ;  /* 0x3feb333300057882 */ /* 0x000fe40000000000 */
[----:B------:R-:W-:-:S14]  /*8900*/  DSETP.GEU.AND P0, PT, R6, UR4, PT ;  /* 0x0000000406007e2a */ /* 0x000fdc000bf0e000 */
[----:B------:R-:W-:Y:S05]  /*8910*/  @P0 BRA `(.L_x_90) ;  /* 0x0000000000480947 */ /* 0x000fea0003800000 */
[----:B------:R-:W-:Y:S01]  /*8920*/  MOV R5, 0x3e0f5c2c ;  /* 0x3e0f5c2c00057802 */ /* 0x000fe20000000f00 */
[----:B------:R-:W-:Y:S01]  /*8930*/  FADD R0, R4, -0.70999997854232788086 ;  /* 0xbf35c28f04007421 */ /* 0x000fe20000000000 */
[----:B------:R-:W-:Y:S01]  /*8940*/  IMAD.MOV.U32 R6, RZ, RZ, 0x40e49244 ;  /* 0x40e49244ff067424 */ /* 0x000fe200078e00ff */
[----:B------:R-:W-:Y:S02]  /*8950*/  BSSY.RECONVERGENT B1, `(.L_x_91) ;  /* 0x000000c000017945 */ /* 0x000fe40003800200 */
[----:B------:R-:W1:Y:S01]  /*8960*/  FCHK P0, R0, 0.1400000452995300293 ;  /* 0x3e0f5c2c00007902 */ /* 0x000e620000000000 */
[----:B------:R-:W-:-:S04]  /*8970*/  FFMA R5, R6, -R5, 1 ;  /* 0x3f80000006057423 */ /* 0x000fc80000000805 */
[----:B------:R-:W-:-:S04]  /*8980*/  FFMA R5, R5, R6, 7.1428546905517578125 ;  /* 0x40e4924405057423 */ /* 0x000fc80000000006 */
[----:B------:R-:W-:-:S04]  /*8990*/  FFMA R4, R0, R5, RZ ;  /* 0x0000000500047223 */ /* 0x000fc800000000ff */
[----:B------:R-:W-:-:S04]  /*89a0*/  FFMA R6, R4, -0.1400000452995300293, R0 ;  /* 0xbe0f5c2c04067823 */ /* 0x000fc80000000000 */
[----:B------:R-:W-:Y:S01]  /*89b0*/  FFMA R4, R5, R6, R4 ;  /* 0x0000000605047223 */ /* 0x000fe20000000004 */
[----:B-1----:R-:W-:Y:S06]  /*89c0*/  @!P0 BRA `(.L_x_92) ;  /* 0x0000000000108947 */ /* 0x002fec0003800000 */
[----:B------:R-:W-:Y:S01]  /*89d0*/  IMAD.MOV.U32 R5, RZ, RZ, 0x3e0f5c2c ;  /* 0x3e0f5c2cff057424 */ /* 0x000fe200078e00ff */
[----:B------:R-:W-:-:S07]  /*89e0*/  MOV R8, 0x8a00 ;  /* 0x00008a0000087802 */ /* 0x000fce0000000f00 */
[----:B0-----:R-:W-:Y:S05]  /*89f0*/  CALL.REL.NOINC `($__internal_0_$__cuda_sm3x_div_rn_noftz_f32_slowpath) ;  /* 0x0000000000d07944 */ /* 0x001fea0003c00000 */
[----:B------:R-:W-:-:S07]  /*8a00*/  IMAD.MOV.U32 R4, RZ, RZ, R0 ;  /* 0x000000ffff047224 */ /* 0x000fce00078e0000 */
.L_x_92:
[----:B------:R-:W-:Y:S05]  /*8a10*/  BSYNC.RECONVERGENT B1 ;  /* 0x0000000000017941 */ /* 0x000fea0003800200 */
.L_x_91:
[----:B------:R-:W-:Y:S01]  /*8a20*/  FADD R7, RZ, R4 ;  /* 0x00000004ff077221 */ /* 0x000fe20000000000 */
[----:B------:R-:W-:Y:S06]  /*8a30*/  BRA `(.L_x_89) ;  /* 0x0000000000a47947 */ /* 0x000fec0003800000 */
.L_x_90:
[----:B------:R-:W-:Y:S01]  /*8a40*/  UMOV UR4, 0x66666666 ;  /* 0x6666666600047882 */ /* 0x000fe20000000000 */
[----:B------:R-:W-:Y:S02]  /*8a50*/  UMOV UR5, 0x3fee6666 ;  /* 0x3fee666600057882 */ /* 0x000fe40000000000 */
[----:B------:R-:W-:-:S14]  /*8a60*/  DSETP.GEU.AND P0, PT, R6, UR4, PT ;  /* 0x0000000406007e2a */ /* 0x000fdc000bf0e000 */
[----:B------:R-:W-:Y:S05]  /*8a70*/  @P0 BRA `(.L_x_93) ;  /* 0x00000000004c0947 */ /* 0x000fea0003800000 */
[----:B------:R-:W-:Y:S01]  /*8a80*/  FADD R0, R4, -0.85000002384185791016 ;  /* 0xbf59999a04007421 */ /* 0x000fe20000000000 */
[----:B------:R-:W-:Y:S01]  /*8a90*/  IMAD.MOV.U32 R5, RZ, RZ, 0x41200004 ;  /* 0x41200004ff057424 */ /* 0x000fe200078e00ff */
[----:B------:R-:W-:Y:S01]  /*8aa0*/  BSSY.RECONVERGENT B1, `(.L_x_94) ;  /* 0x000000e000017945 */ /* 0x000fe20003800200 */
[----:B------:R-:W-:Y:S02]  /*8ab0*/  IMAD.MOV.U32 R6, RZ, RZ, 0x3dccccc8 ;  /* 0x3dccccc8ff067424 */ /* 0x000fe400078e00ff */
[----:B------:R-:W-:Y:S02]  /*8ac0*/  FADD R0, R0, R0 ;  /* 0x0000000000007221 */ /* 0x000fe40000000000 */
[----:B------:R-:W-:Y:S02]  /*8ad0*/  FFMA R4, R5, -R6, 1 ;  /* 0x3f80000005047423 */ /* 0x000fe40000000806 */
[----:B------:R-:W1:Y:S02]  /*8ae0*/  FCHK P0, R0, 0.099999964237213134766 ;  /* 0x3dccccc800007902 */ /* 0x000e640000000000 */
[----:B------:R-:W-:-:S04]  /*8af0*/  FFMA R5, R4, R5, 10.000003814697265625 ;  /* 0x4120000404057423 */ /* 0x000fc80000000005 */
[----:B------:R-:W-:-:S04]  /*8b00*/  FFMA R4, R0, R5, RZ ;  /* 0x0000000500047223 */ /* 0x000fc800000000ff */
[----:B------:R-:W-:-:S04]  /*8b10*/  FFMA R6, R4, -0.099999964237213134766, R0 ;  /* 0xbdccccc804067823 */ /* 0x000fc80000000000 */
[----:B------:R-:W-:Y:S01]  /*8b20*/  FFMA R4, R5, R6, R4 ;  /* 0x0000000605047223 */ /* 0x000fe20000000004 */
[----:B-1----:R-:W-:Y:S06]  /*8b30*/  @!P0 BRA `(.L_x_95) ;  /* 0x0000000000108947 */ /* 0x002fec0003800000 */
[----:B------:R-:W-:Y:S01]  /*8b40*/  IMAD.MOV.U32 R5, RZ, RZ, 0x3dccccc8 ;  /* 0x3dccccc8ff057424 */ /* 0x000fe200078e00ff */
[----:B------:R-:W-:-:S07]  /*8b50*/  MOV R8, 0x8b70 ;  /* 0x00008b7000087802 */ /* 0x000fce0000000f00 */
[----:B0-----:R-:W-:Y:S05]  /*8b60*/  CALL.REL.NOINC `($__internal_0_$__cuda_sm3x_div_rn_noftz_f32_slowpath) ;  /* 0x0000000000747944 */ /* 0x001fea0003c00000 */
[----:B------:R-:W-:-:S07]  /*8b70*/  IMAD.MOV.U32 R4, RZ, RZ, R0 ;  /* 0x000000ffff047224 */ /* 0x000fce00078e0000 */
.L_x_95:
[----:B------:R-:W-:Y:S05]  /*8b80*/  BSYNC.RECONVERGENT B1 ;  /* 0x0000000000017941 */ /* 0x000fea0003800200 */
.L_x_94:
[----:B------:R-:W-:Y:S01]  /*8b90*/  FADD R7, R4, 1 ;  /* 0x3f80000004077421 */ /* 0x000fe20000000000 */
[----:B------:R-:W-:Y:S06]  /*8ba0*/  BRA `(.L_x_89) ;  /* 0x0000000000487947 */ /* 0x000fec0003800000 */
.L_x_93:
[----:B------:R-:W-:Y:S01]  /*8bb0*/  FADD R0, R4, -0.94999998807907104492 ;  /* 0xbf73333304007421 */ /* 0x000fe20000000000 */
[----:B------:R-:W-:Y:S01]  /*8bc0*/  MOV R5, 0x419ffffe ;  /* 0x419ffffe00057802 */ /* 0x000fe20000000f00 */
[----:B------:R-:W-:Y:S01]  /*8bd0*/  IMAD.MOV.U32 R6, RZ, RZ, 0x3d4cccd0 ;  /* 0x3d4cccd0ff067424 */ /* 0x000fe200078e00ff */
[----:B------:R-:W-:Y:S01]  /*8be0*/  BSSY.RECONVERGENT B1, `(.L_x_96) ;  /* 0x000000d000017945 */ /* 0x000fe20003800200 */
[----:B------:R-:W-:Y:S02]  /*8bf0*/  FMUL R0, R0, 3 ;  /* 0x4040000000007820 */ /* 0x000fe40000400000 */
[----:B------:R-:W-:Y:S02]  /*8c00*/  FFMA R4, R5, -R6, 1 ;  /* 0x3f80000005047423 */ /* 0x000fe40000000806 */
[----:B------:R-:W1:Y:S02]  /*8c10*/  FCHK P0, R0, 0.050000011920928955078 ;  /* 0x3d4cccd000007902 */ /* 0x000e640000000000 */
[----:B------:R-:W-:-:S04]  /*8c20*/  FFMA R5, R4, R5, 19.999996185302734375 ;  /* 0x419ffffe04057423 */ /* 0x000fc80000000005 */
[----:B------:R-:W-:-:S04]  /*8c30*/  FFMA R4, R0, R5, RZ ;  /* 0x0000000500047223 */ /* 0x000fc800000000ff */
[----:B------:R-:W-:-:S04]  /*8c40*/  FFMA R6, R4, -0.050000011920928955078, R0 ;  /* 0xbd4cccd004067823 */ /* 0x000fc80000000000 */
[----:B------:R-:W-:Y:S01]  /*8c50*/  FFMA R4, R5, R6, R4 ;  /* 0x0000000605047223 */ /* 0x000fe20000000004 */
[----:B-1----:R-:W-:Y:S06]  /*8c60*/  @!P0 BRA `(.L_x_97) ;  /* 0x0000000000108947 */ /* 0x002fec0003800000 */
[----:B------:R-:W-:Y:S01]  /*8c70*/  IMAD.MOV.U32 R5, RZ, RZ, 0x3d4cccd0 ;  /* 0x3d4cccd0ff057424 */ /* 0x000fe200078e00ff */
[----:B------:R-:W-:-:S07]  /*8c80*/  MOV R8, 0x8ca0 ;  /* 0x00008ca000087802 */ /* 0x000fce0000000f00 */
[----:B0-----:R-:W-:Y:S05]  /*8c90*/  CALL.REL.NOINC `($__internal_0_$__cuda_sm3x_div_rn_noftz_f32_slowpath) ;  /* 0x0000000000287944 */ /* 0x001fea0003c00000 */
[----:B------:R-:W-:-:S07]  /*8ca0*/  IMAD.MOV.U32 R4, RZ, RZ, R0 ;  /* 0x000000ffff047224 */ /* 0x000fce00078e0000 */
.L_x_97:
[----:B------:R-:W-:Y:S05]  /*8cb0*/  BSYNC.RECONVERGENT B1 ;  /* 0x0000000000017941 */ /* 0x000fea0003800200 */
.L_x_96:
[----:B------:R-:W-:-:S07]  /*8cc0*/  FADD R7, R4, 3 ;  /* 0x4040000004077421 */ /* 0x000fce0000000000 */
.L_x_89:
[----:B------:R-:W-:Y:S05]  /*8cd0*/  BSYNC.RECONVERGENT B0 ;  /* 0x0000000000007941 */ /* 0x000fea0003800200 */
.L_x_85:
[----:B------:R-:W1:Y:S02]  /*8ce0*/  LDC.64 R4, c[0x0][0x390] ;  /* 0x0000e400ff047b82 */ /* 0x000e640000000a00 */
[----:B-1----:R-:W-:-:S06]  /*8cf0*/  IMAD.WIDE.U32 R4, R3, 0x8, R4 ;  /* 0x0000000803047825 */ /* 0x002fcc00078e0004 */
[----:B------:R-:W2:Y:S02]  /*8d00*/  LDG.E.64 R4, desc[UR6][R4.64] ;  /* 0x0000000604047981 */ /* 0x000ea4000c1e1b00 */
[----:B--2---:R-:W-:-:S05]  /*8d10*/  IMAD.WIDE.U32 R2, R2, 0x4, R4 ;  /* 0x0000000402027825 */ /* 0x004fca00078e0004 */
[----:B------:R-:W-:Y:S01]  /*8d20*/  STG.E desc[UR6][R2.64], R7 ;  /* 0x0000000702007986 */ /* 0x000fe2000c101906 */
[----:B------:R-:W-:Y:S05]  /*8d30*/  EXIT ;  /* 0x000000000000794d */ /* 0x000fea0003800000 */
        .weak           $__internal_0_$__cuda_sm3x_div_rn_noftz_f32_slowpath
        .type           $__internal_0_$__cuda_sm3x_div_rn_noftz_f32_slowpath,@function
        .size           $__internal_0_$__cuda_sm3x_div_rn_noftz_f32_slowpath,(.L_x_110 - $__internal_0_$__cuda_sm3x_div_rn_noftz_f32_slowpath)
$__internal_0_$__cuda_sm3x_div_rn_noftz_f32_slowpath:
[----:B------:R-:W-:Y:S01]  /*8d40*/  SHF.R.U32.HI R10, RZ, 0x17, R5 ;  /* 0x00000017ff0a7819 */ /* 0x000fe20000011605 */
[----:B------:R-:W-:Y:S01]  /*8d50*/  BSSY.RECONVERGENT B2, `(.L_x_98) ;  /* 0x0000062000027945 */ /* 0x000fe20003800200 */
[----:B------:R-:W-:Y:S02]  /*8d60*/  SHF.R.U32.HI R9, RZ, 0x17, R0 ;  /* 0x00000017ff097819 */ /* 0x000fe40000011600 */
[----:B------:R-:W-:Y:S02]  /*8d70*/  LOP3.LUT R14, R10, 0xff, RZ, 0xc0, !PT ;  /* 0x000000ff0a0e7812 */ /* 0x000fe400078ec0ff */
[----:B------:R-:W-:-:S03]  /*8d80*/  LOP3.LUT R12, R9, 0xff, RZ, 0xc0, !PT ;  /* 0x000000ff090c7812 */ /* 0x000fc600078ec0ff */
[----:B------:R-:W-:Y:S02]  /*8d90*/  VIADD R11, R14, 0xffffffff ;  /* 0xffffffff0e0b7836 */ /* 0x000fe40000000000 */
[----:B------:R-:W-:-:S03]  /*8da0*/  VIADD R10, R12, 0xffffffff ;  /* 0xffffffff0c0a7836 */ /* 0x000fc60000000000 */
[----:B------:R-:W-:-:S04]  /*8db0*/  ISETP.GT.U32.AND P0, PT, R11, 0xfd, PT ;  /* 0x000000fd0b00780c */ /* 0x000fc80003f04070 */
[----:B------:R-:W-:-:S13]  /*8dc0*/  ISETP.GT.U32.OR P0, PT, R10, 0xfd, P0 ;  /* 0x000000fd0a00780c */ /* 0x000fda0000704470 */
[----:B------:R-:W-:Y:S01]  /*8dd0*/  @!P0 IMAD.MOV.U32 R9, RZ, RZ, RZ ;  /* 0x000000ffff098224 */ /* 0x000fe200078e00ff */
[----:B------:R-:W-:Y:S06]  /*8de0*/  @!P0 BRA `(.L_x_99) ;  /* 0x00000000005c8947 */ /* 0x000fec0003800000 */
[----:B------:R-:W-:Y:S02]  /*8df0*/  FSETP.GTU.FTZ.AND P0, PT, |R0|, +INF , PT ;  /* 0x7f8000000000780b */ /* 0x000fe40003f1c200 */
[----:B------:R-:W-:-:S04]  /*8e00*/  FSETP.GTU.FTZ.AND P1, PT, |R5|, +INF , PT ;  /* 0x7f8000000500780b */ /* 0x000fc80003f3c200 */
[----:B------:R-:W-:-:S13]  /*8e10*/  PLOP3.LUT P0, PT, P0, P1, PT, 0xf8, 0x8f ;  /* 0x00000000008f781c */ /* 0x000fda0000703f70 */
[----:B------:R-:W-:Y:S05]  /*8e20*/  @P0 BRA `(.L_x_100) ;  /* 0x00000004004c0947 */ /* 0x000fea0003800000 */
[----:B------:R-:W-:-:S13]  /*8e30*/  LOP3.LUT P0, RZ, R5, 0x7fffffff, R0, 0xc8, !PT ;  /* 0x7fffffff05ff7812 */ /* 0x000fda000780c800 */
[----:B------:R-:W-:Y:S05]  /*8e40*/  @!P0 BRA `(.L_x_101) ;  /* 0x00000004003c8947 */ /* 0x000fea0003800000 */
[C---:B------:R-:W-:Y:S02]  /*8e50*/  FSETP.NEU.FTZ.AND P0, PT, |R0|.reuse, +INF , PT ;  /* 0x7f8000000000780b */ /* 0x040fe40003f1d200 */
[----:B------:R-:W-:Y:S02]  /*8e60*/  FSETP.NEU.FTZ.AND P2, PT, |R5|, +INF , PT ;  /* 0x7f8000000500780b */ /* 0x000fe40003f5d200 */
[----:B------:R-:W-:-:S11]  /*8e70*/  FSETP.NEU.FTZ.AND P1, PT, |R0|, +INF , PT ;  /* 0x7f8000000000780b */ /* 0x000fd60003f3d200 */
[----:B------:R-:W-:Y:S05]  /*8e80*/  @!P2 BRA !P0, `(.L_x_101) ;  /* 0x00000004002ca947 */ /* 0x000fea0004000000 */
[----:B------:R-:W-:-:S04]  /*8e90*/  LOP3.LUT P0, RZ, R0, 0x7fffffff, RZ, 0xc0, !PT ;  /* 0x7fffffff00ff7812 */ /* 0x000fc8000780c0ff */
[----:B------:R-:W-:-:S13]  /*8ea0*/  PLOP3.LUT P0, PT, P2, P0, PT, 0x2f, 0xf2 ;  /* 0x0000000000f2781c */ /* 0x000fda0001700577 */
[----:B------:R-:W-:Y:S05]  /*8eb0*/  @P0 BRA `(.L_x_102) ;  /* 0x0000000400180947 */ /* 0x000fea0003800000 */
[----:B------:R-:W-:-:S04]  /*8ec0*/  LOP3.LUT P0, RZ, R5, 0x7fffffff, RZ, 0xc0, !PT ;  /* 0x7fffffff05ff7812 */ /* 0x000fc8000780c0ff */
[----:B------:R-:W-:-:S13]  /*8ed0*/  PLOP3.LUT P0, PT, P1, P0, PT, 0x2f, 0xf2 ;  /* 0x0000000000f2781c */ /* 0x000fda0000f00577 */
[----:B------:R-:W-:Y:S05]  /*8ee0*/  @P0 BRA `(.L_x_103) ;  /* 0x0000000400000947 */ /* 0x000fea0003800000 */
[----:B------:R-:W-:Y:S02]  /*8ef0*/  ISETP.GE.AND P0, PT, R10, RZ, PT ;  /* 0x000000ff0a00720c */ /* 0x000fe40003f06270 */
[----:B------:R-:W-:-:S11]  /*8f00*/  ISETP.GE.AND P1, PT, R11, RZ, PT ;  /* 0x000000ff0b00720c */ /* 0x000fd60003f26270 */
[----:B------:R-:W-:Y:S01]  /*8f10*/  @P0 MOV R9, RZ ;  /* 0x000000ff00090202 */ /* 0x000fe20000000f00 */
[----:B------:R-:W-:Y:S02]  /*8f20*/  @!P0 IMAD.MOV.U32 R9, RZ, RZ, -0x40 ;  /* 0xffffffc0ff098424 */ /* 0x000fe400078e00ff */
[----:B------:R-:W-:Y:S01]  /*8f30*/  @!P0 FFMA R0, R0, 1.84467440737095516160e+19, RZ ;  /* 0x5f80000000008823 */ /* 0x000fe200000000ff */
[----:B------:R-:W-:Y:S01]  /*8f40*/  @!P1 FFMA R5, R5, 1.84467440737095516160e+19, RZ ;  /* 0x5f80000005059823 */ /* 0x000fe200000000ff */
[----:B------:R-:W-:-:S07]  /*8f50*/  @!P1 VIADD R9, R9, 0x40 ;  /* 0x0000004009099836 */ /* 0x000fce0000000000 */
.L_x_99:
[----:B------:R-:W-:Y:S01]  /*8f60*/  LEA R10, R14, 0xc0800000, 0x17 ;  /* 0xc08000000e0a7811 */ /* 0x000fe200078eb8ff */
[----:B------:R-:W-:Y:S04]  /*8f70*/  BSSY.RECONVERGENT B3, `(.L_x_104) ;  /* 0x0000036000037945 */ /* 0x000fe80003800200 */
[----:B------:R-:W-:Y:S02]  /*8f80*/  IMAD.IADD R10, R5, 0x1, -R10 ;  /* 0x00000001050a7824 */ /* 0x000fe400078e0a0a */
[----:B------:R-:W-:Y:S02]  /*8f90*/  VIADD R5, R12, 0xffffff81 ;  /* 0xffffff810c057836 */ /* 0x000fe40000000000 */
[----:B------:R0:W1:Y:S01]  /*8fa0*/  MUFU.RCP R11, R10 ;  /* 0x0000000a000b7308 */ /* 0x0000620000001000 */
[----:B------:R-:W-:Y:S01]  /*8fb0*/  FADD.FTZ R13, -R10, -RZ ;  /* 0x800000ff0a0d7221 */ /* 0x000fe20000010100 */
[C---:B------:R-:W-:Y:S01]  /*8fc0*/  IMAD R0, R5.reuse, -0x800000, R0 ;  /* 0xff80000005007824 */ /* 0x040fe200078e0200 */
[----:B0-----:R-:W-:-:S05]  /*8fd0*/  IADD3 R10, PT, PT, R5, 0x7f, -R14 ;  /* 0x0000007f050a7810 */ /* 0x001fca0007ffe80e */
[----:B------:R-:W-:Y:S02]  /*8fe0*/  IMAD.IADD R10, R10, 0x1, R9 ;  /* 0x000000010a0a7824 */ /* 0x000fe400078e0209 */
[----:B-1----:R-:W-:-:S04]  /*8ff0*/  FFMA R12, R11, R13, 1 ;  /* 0x3f8000000b0c7423 */ /* 0x002fc8000000000d */
[----:B------:R-:W-:-:S04]  /*9000*/  FFMA R16, R11, R12, R11 ;  /* 0x0000000c0b107223 */ /* 0x000fc8000000000b */
[----:B------:R-:W-:-:S04]  /*9010*/  FFMA R11, R0, R16, RZ ;  /* 0x00000010000b7223 */ /* 0x000fc800000000ff */
[----:B------:R-:W-:-:S04]  /*9020*/  FFMA R12, R13, R11, R0 ;  /* 0x0000000b0d0c7223 */ /* 0x000fc80000000000 */
[----:B------:R-:W-:-:S04]  /*9030*/  FFMA R11, R16, R12, R11 ;  /* 0x0000000c100b7223 */ /* 0x000fc8000000000b */
[----:B------:R-:W-:-:S04]  /*9040*/  FFMA R12, R13, R11, R0 ;  /* 0x0000000b0d0c7223 */ /* 0x000fc80000000000 */
[----:B------:R-:W-:-:S05]  /*9050*/  FFMA R0, R16, R12, R11 ;  /* 0x0000000c10007223 */ /* 0x000fca000000000b */
[----:B------:R-:W-:-:S04]  /*9060*/  SHF.R.U32.HI R5, RZ, 0x17, R0 ;  /* 0x00000017ff057819 */ /* 0x000fc80000011600 */
[----:B------:R-:W-:-:S05]  /*9070*/  LOP3.LUT R5, R5, 0xff, RZ, 0xc0, !PT ;  /* 0x000000ff05057812 */ /* 0x000fca00078ec0ff */
[----:B------:R-:W-:-:S05]  /*9080*/  IMAD.IADD R13, R5, 0x1, R10 ;  /* 0x00000001050d7824 */ /* 0x000fca00078e020a */
[----:B------:R-:W-:-:S04]  /*9090*/  IADD3 R5, PT, PT, R13, -0x1, RZ ;  /* 0xffffffff0d057810 */ /* 0x000fc80007ffe0ff */
[----:B------:R-:W-:-:S13]  /*90a0*/  ISETP.GE.U32.AND P0, PT, R5, 0xfe, PT ;  /* 0x000000fe0500780c */ /* 0x000fda0003f06070 */
[----:B------:R-:W-:Y:S05]  /*90b0*/  @!P0 BRA `(.L_x_105) ;  /* 0x0000000000808947 */ /* 0x000fea0003800000 */
[----:B------:R-:W-:-:S13]  /*90c0*/  ISETP.GT.AND P0, PT, R13, 0xfe, PT ;  /* 0x000000fe0d00780c */ /* 0x000fda0003f04270 */
[----:B------:R-:W-:Y:S05]  /*90d0*/  @P0 BRA `(.L_x_106) ;  /* 0x00000000006c0947 */ /* 0x000fea0003800000 */
[----:B------:R-:W-:-:S13]  /*90e0*/  ISETP.GE.AND P0, PT, R13, 0x1, PT ;  /* 0x000000010d00780c */ /* 0x000fda0003f06270 */
[----:B------:R-:W-:Y:S05]  /*90f0*/  @P0 BRA `(.L_x_107) ;  /* 0x0000000000740947 */ /* 0x000fea0003800000 */
[----:B------:R-:W-:Y:S02]  /*9100*/  ISETP.GE.AND P0, PT, R13, -0x18, PT ;  /* 0xffffffe80d00780c */ /* 0x000fe40003f06270 */
[----:B------:R-:W-:-:S11]  /*9110*/  LOP3.LUT R0, R0, 0x80000000, RZ, 0xc0, !PT ;  /* 0x8000000000007812 */ /* 0x000fd600078ec0ff */
[----:B------:R-:W-:Y:S05]  /*9120*/  @!P0 BRA `(.L_x_107) ;  /* 0x0000000000688947 */ /* 0x000fea0003800000 */
[CCC-:B------:R-:W-:Y:S01]  /*9130*/  FFMA.RZ R5, R16.reuse, R12.reuse, R11.reuse ;  /* 0x0000000c10057223 */ /* 0x1c0fe2000000c00b */
[CCC-:B------:R-:W-:Y:S01]  /*9140*/  FFMA.RM R10, R16.reuse, R12.reuse, R11.reuse ;  /* 0x0000000c100a7223 */ /* 0x1c0fe2000000400b */
[C---:B------:R-:W-:Y:S02]  /*9150*/  ISETP.NE.AND P2, PT, R13.reuse, RZ, PT ;  /* 0x000000ff0d00720c */ /* 0x040fe40003f45270 */
[----:B------:R-:W-:Y:S02]  /*9160*/  ISETP.NE.AND P1, PT, R13, RZ, PT ;  /* 0x000000ff0d00720c */ /* 0x000fe40003f25270 */
[----:B------:R-:W-:Y:S01]  /*9170*/  LOP3.LUT R9, R5, 0x7fffff, RZ, 0xc0, !PT ;  /* 0x007fffff05097812 */ /* 0x000fe200078ec0ff */
[----:B------:R-:W-:Y:S01]  /*9180*/  FFMA.RP R5, R16, R12, R11 ;  /* 0x0000000c10057223 */ /* 0x000fe2000000800b */
[----:B------:R-:W-:Y:S02]  /*9190*/  VIADD R12, R13, 0x20 ;  /* 0x000000200d0c7836 */ /* 0x000fe40000000000 */
[----:B------:R-:W-:Y:S01]  /*91a0*/  LOP3.LUT R9, R9, 0x800000, RZ, 0xfc, !PT ;  /* 0x0080000009097812 */ /* 0x000fe200078efcff */
[----:B------:R-:W-:Y:S01]  /*91b0*/  IMAD.MOV R11, RZ, RZ, -R13 ;  /* 0x000000ffff0b7224 */ /* 0x000fe200078e0a0d */
[----:B------:R-:W-:-:S02]  /*91c0*/  FSETP.NEU.FTZ.AND P0, PT, R5, R10, PT ;  /* 0x0000000a0500720b */ /* 0x000fc40003f1d000 */
[----:B------:R-:W-:Y:S02]  /*91d0*/  SHF.L.U32 R12, R9, R12, RZ ;  /* 0x0000000c090c7219 */ /* 0x000fe400000006ff */
[----:B------:R-:W-:Y:S02]  /*91e0*/  SEL R10, R11, RZ, P2 ;  /* 0x000000ff0b0a7207 */ /* 0x000fe40001000000 */
[----:B------:R-:W-:Y:S02]  /*91f0*/  ISETP.NE.AND P1, PT, R12, RZ, P1 ;  /* 0x000000ff0c00720c */ /* 0x000fe40000f25270 */
[----:B------:R-:W-:Y:S02]  /*9200*/  SHF.R.U32.HI R10, RZ, R10, R9 ;  /* 0x0000000aff0a7219 */ /* 0x000fe40000011609 */
[----:B------:R-:W-:Y:S02]  /*9210*/  PLOP3.LUT P0, PT, P0, P1, PT, 0xf8, 0x8f ;  /* 0x00000000008f781c */ /* 0x000fe40000703f70 */
[----:B------:R-:W-:-:S02]  /*9220*/  SHF.R.U32.HI R12, RZ, 0x1, R10 ;  /* 0x00000001ff0c7819 */ /* 0x000fc4000001160a */
[----:B------:R-:W-:-:S04]  /*9230*/  SEL R5, RZ, 0x1, !P0 ;  /* 0x00000001ff057807 */ /* 0x000fc80004000000 */
[----:B------:R-:W-:-:S04]  /*9240*/  LOP3.LUT R5, R5, 0x1, R12, 0xf8, !PT ;  /* 0x0000000105057812 */ /* 0x000fc800078ef80c */
[----:B------:R-:W-:-:S05]  /*9250*/  LOP3.LUT R5, R5, R10, RZ, 0xc0, !PT ;  /* 0x0000000a05057212 */ /* 0x000fca00078ec0ff */
[----:B------:R-:W-:-:S05]  /*9260*/  IMAD.IADD R5, R12, 0x1, R5 ;  /* 0x000000010c057824 */ /* 0x000fca00078e0205 */
[----:B------:R-:W-:Y:S01]  /*9270*/  LOP3.LUT R0, R5, R0, RZ, 0xfc, !PT ;  /* 0x0000000005007212 */ /* 0x000fe200078efcff */
[----:B------:R-:W-:Y:S06]  /*9280*/  BRA `(.L_x_107) ;  /* 0x0000000000107947 */ /* 0x000fec0003800000 */
.L_x_106:
[----:B------:R-:W-:-:S04]  /*9290*/  LOP3.LUT R0, R0, 0x80000000, RZ, 0xc0, !PT ;  /* 0x8000000000007812 */ /* 0x000fc800078ec0ff */
[----:B------:R-:W-:Y:S01]  /*92a0*/  LOP3.LUT R0, R0, 0x7f800000, RZ, 0xfc, !PT ;  /* 0x7f80000000007812 */ /* 0x000fe200078efcff */
[----:B------:R-:W-:Y:S06]  /*92b0*/  BRA `(.L_x_107) ;  /* 0x0000000000047947 */ /* 0x000fec0003800000 */
.L_x_105:
[----:B------:R-:W-:-:S07]  /*92c0*/  IMAD R0, R10, 0x800000, R0 ;  /* 0x008000000a007824 */ /* 0x000fce00078e0200 */
.L_x_107:
[----:B------:R-:W-:Y:S05]  /*92d0*/  BSYNC.RECONVERGENT B3 ;  /* 0x0000000000037941 */ /* 0x000fea0003800200 */
.L_x_104:
[----:B------:R-:W-:Y:S05]  /*92e0*/  BRA `(.L_x_108) ;  /* 0x0000000000207947 */ /* 0x000fea0003800000 */
.L_x_103:
[----:B------:R-:W-:-:S04]  /*92f0*/  LOP3.LUT R0, R5, 0x80000000, R0, 0x48, !PT ;  /* 0x8000000005007812 */ /* 0x000fc800078e4800 */
[----:B------:R-:W-:Y:S01]  /*9300*/  LOP3.LUT R0, R0, 0x7f800000, RZ, 0xfc, !PT ;  /* 0x7f80000000007812 */ /* 0x000fe200078efcff */
[----:B------:R-:W-:Y:S06]  /*9310*/  BRA `(.L_x_108) ;  /* 0x0000000000147947 */ /* 0x000fec0003800000 */
.L_x_102:
[----:B------:R-:W-:Y:S01]  /*9320*/  LOP3.LUT R0, R5, 0x80000000, R0, 0x48, !PT ;  /* 0x8000000005007812 */ /* 0x000fe200078e4800 */
[----:B------:R-:W-:Y:S06]  /*9330*/  BRA `(.L_x_108) ;  /* 0x00000000000c7947 */ /* 0x000fec0003800000 */
.L_x_101:
[----:B------:R-:W0:Y:S01]  /*9340*/  MUFU.RSQ R0, -QNAN ;  /* 0xffc0000000007908 */ /* 0x000e220000001400 */
[----:B------:R-:W-:Y:S05]  /*9350*/  BRA `(.L_x_108) ;  /* 0x0000000000047947 */ /* 0x000fea0003800000 */
.L_x_100:
[----:B------:R-:W-:-:S07]  /*9360*/  FADD.FTZ R0, R0, R5 ;  /* 0x0000000500007221 */ /* 0x000fce0000010000 */
.L_x_108:
[----:B------:R-:W-:Y:S05]  /*9370*/  BSYNC.RECONVERGENT B2 ;  /* 0x0000000000027941 */ /* 0x000fea0003800200 */
.L_x_98:
[----:B------:R-:W-:-:S04]  /*9380*/  IMAD.MOV.U32 R9, RZ, RZ, 0x0 ;  /* 0x00000000ff097424 */ /* 0x000fc800078e00ff */
[----:B0-----:R-:W-:Y:S05]  /*9390*/  RET.REL.NODEC R8 `(genTerrain) ;  /* 0xffffff6c08187950 */ /* 0x001fea0003c3ffff */
.L_x_109:
[----:B------:R-:W-:-:S00]  /*93a0*/  BRA `(.L_x_109) ;  /* 0xfffffffc00fc7947 */ /* 0x000fc0000383ffff */
[----:B------:R-:W-:-:S00]  /*93b0*/  NOP ;  /* 0x0000000000007918 */ /* 0x000fc00000000000 */
        /* <DEDUP_REMOVED lines=12> */
.L_x_110:


//--------------------- .nv.global.init           --------------------------
	.section	.nv.global.init,"aw",@progbits
	.align	4
.nv.global.init:
	.type		__cudart_i2opi_f,@object
	.size		__cudart_i2opi_f,(.L_13 - __cudart_i2opi_f)
__cudart_i2opi_f:
        /*0000*/ 	.byte	0x41, 0x90, 0x43, 0x3c, 0x99, 0x95, 0x62, 0xdb, 0xc0, 0xdd, 0x34, 0xf5, 0xd1, 0x57, 0x27, 0xfc
        /*0010*/ 	.byte	0x29, 0x15, 0x44, 0x4e, 0x6e, 0x83, 0xf9, 0xa2
.L_13:


//--------------------- .nv.shared.reserved.0     --------------------------
	.section	.nv.shared.reserved.0,"aw",@nobits
	.weak		__nv_reservedSMEM_offset_0_alias
	.size		__nv_reservedSMEM_offset_0_alias, 0, 64
	.other		__nv_reservedSMEM_offset_0_alias,@"STO_CUDA_RESERVED_SHARED STV_DEFAULT"
__nv_reservedSMEM_offset_0_alias:
	.zero		0
	.zero		64


//--------------------- .nv.constant0.genTerrain  --------------------------
	.section	.nv.constant0.genTerrain,"a",@progbits
	.sectionflags	@""
	.align	4
.nv.constant0.genTerrain:
	.zero		920


//--------------------- SYMBOLS --------------------------

	.type		.nv.reservedSmem.offset0,@object
	.size		.nv.reservedSmem.offset0,0x4
